//
// Generated by NVIDIA NVVM Compiler
//
// Compiler Build ID: CL-36424714
// Cuda compilation tools, release 13.0, V13.0.88
// Based on NVVM 20.0.0
//

.version 9.0
.target sm_100
.address_size 64

	// .globl	_Z11convolutionPfS_S_iii
// _ZZ11convolutionPfS_S_iiiE4N_ds has been demoted

.visible .entry _Z11convolutionPfS_S_iii(
	.param .u64 .ptr .align 1 _Z11convolutionPfS_S_iii_param_0,
	.param .u64 .ptr .align 1 _Z11convolutionPfS_S_iii_param_1,
	.param .u64 .ptr .align 1 _Z11convolutionPfS_S_iii_param_2,
	.param .u32 _Z11convolutionPfS_S_iii_param_3,
	.param .u32 _Z11convolutionPfS_S_iii_param_4,
	.param .u32 _Z11convolutionPfS_S_iii_param_5
)
{
	.reg .pred 	%p<61>;
	.reg .b32 	%r<164>;
	.reg .b32 	%f<184>;
	.reg .b64 	%rd<63>;
	// demoted variable
	.shared .align 4 .b8 _ZZ11convolutionPfS_S_iiiE4N_ds[256];
	ld.param.u64 	%rd11, [_Z11convolutionPfS_S_iii_param_0];
	ld.param.u64 	%rd13, [_Z11convolutionPfS_S_iii_param_1];
	ld.param.u32 	%r48, [_Z11convolutionPfS_S_iii_param_4];
	ld.param.u32 	%r49, [_Z11convolutionPfS_S_iii_param_5];
	cvta.to.global.u64 	%rd1, %rd13;
	cvta.to.global.u64 	%rd2, %rd11;
	mov.u32 	%r50, %ctaid.x;
	mov.u32 	%r1, %ntid.x;
	mul.lo.s32 	%r51, %r50, %r1;
	mov.u32 	%r2, %tid.x;
	add.s32 	%r3, %r51, %r2;
	mov.u32 	%r52, %ctaid.y;
	mov.u32 	%r4, %ntid.y;
	mul.lo.s32 	%r53, %r52, %r4;
	mov.u32 	%r54, %tid.y;
	add.s32 	%r55, %r53, %r54;
	shr.u32 	%r56, %r48, 31;
	add.s32 	%r57, %r48, %r56;
	shr.s32 	%r6, %r57, 1;
	sub.s32 	%r58, %r51, %r1;
	add.s32 	%r7, %r58, %r2;
	sub.s32 	%r59, %r53, %r4;
	add.s32 	%r8, %r59, %r54;
	add.s32 	%r9, %r3, %r1;
	add.s32 	%r10, %r55, %r4;
	mul.lo.s32 	%r60, %r49, %r55;
	add.s32 	%r11, %r60, %r3;
	mul.wide.u32 	%rd14, %r11, 4;
	add.s64 	%rd15, %rd2, %rd14;
	ld.global.f32 	%f49, [%rd15];
	add.s32 	%r61, %r6, %r54;
	shl.b32 	%r62, %r61, 5;
	mov.u32 	%r63, _ZZ11convolutionPfS_S_iiiE4N_ds;
	add.s32 	%r12, %r63, %r62;
	add.s32 	%r13, %r6, %r2;
	shl.b32 	%r64, %r13, 2;
	add.s32 	%r14, %r12, %r64;
	st.shared.f32 	[%r14], %f49;
	sub.s32 	%r65, %r1, %r6;
	setp.lt.u32 	%p2, %r2, %r65;
	sub.s32 	%r66, %r4, %r6;
	setp.lt.u32 	%p3, %r54, %r66;
	add.s32 	%r67, %r60, %r7;
	mul.wide.u32 	%rd16, %r67, 4;
	add.s64 	%rd3, %rd2, %rd16;
	mul.lo.s32 	%r16, %r49, %r8;
	add.s32 	%r68, %r16, %r3;
	mul.wide.u32 	%rd17, %r68, 4;
	add.s64 	%rd4, %rd2, %rd17;
	or.pred  	%p4, %p2, %p3;
	@%p4 bra 	$L__BB0_8;
	or.b32  	%r69, %r7, %r8;
	setp.lt.s32 	%p5, %r69, 0;
	mov.f32 	%f158, 0f00000000;
	@%p5 bra 	$L__BB0_3;
	add.s32 	%r70, %r16, %r7;
	mul.wide.s32 	%rd18, %r70, 4;
	add.s64 	%rd19, %rd2, %rd18;
	ld.global.f32 	%f158, [%rd19];
$L__BB0_3:
	setp.lt.s32 	%p6, %r8, 0;
	sub.s32 	%r71, %r6, %r1;
	add.s32 	%r17, %r71, %r2;
	sub.s32 	%r72, %r54, %r4;
	add.s32 	%r73, %r72, %r6;
	shl.b32 	%r74, %r73, 5;
	add.s32 	%r76, %r63, %r74;
	shl.b32 	%r77, %r17, 2;
	add.s32 	%r18, %r76, %r77;
	st.shared.f32 	[%r18], %f158;
	mov.f32 	%f159, 0f00000000;
	@%p6 bra 	$L__BB0_5;
	ld.global.f32 	%f159, [%rd4];
$L__BB0_5:
	setp.lt.s32 	%p7, %r7, 0;
	shl.b32 	%r78, %r1, 2;
	add.s32 	%r79, %r18, %r78;
	st.shared.f32 	[%r79], %f159;
	mov.f32 	%f160, 0f00000000;
	@%p7 bra 	$L__BB0_7;
	ld.global.f32 	%f160, [%rd3];
$L__BB0_7:
	add.s32 	%r81, %r12, %r77;
	st.shared.f32 	[%r81], %f160;
$L__BB0_8:
	setp.ge.u32 	%p9, %r2, %r6;
	or.pred  	%p10, %p9, %p3;
	@%p10 bra 	$L__BB0_16;
	setp.ge.s32 	%p11, %r9, %r49;
	setp.lt.s32 	%p12, %r8, 0;
	or.pred  	%p13, %p11, %p12;
	mov.f32 	%f161, 0f00000000;
	@%p13 bra 	$L__BB0_11;
	add.s32 	%r82, %r16, %r9;
	mul.wide.s32 	%rd20, %r82, 4;
	add.s64 	%rd21, %rd2, %rd20;
	ld.global.f32 	%f161, [%rd21];
$L__BB0_11:
	add.s32 	%r83, %r13, %r1;
	sub.s32 	%r84, %r54, %r4;
	add.s32 	%r85, %r84, %r6;
	shl.b32 	%r86, %r85, 5;
	add.s32 	%r88, %r63, %r86;
	shl.b32 	%r89, %r83, 2;
	add.s32 	%r90, %r88, %r89;
	st.shared.f32 	[%r90], %f161;
	mov.f32 	%f162, 0f00000000;
	@%p12 bra 	$L__BB0_13;
	ld.global.f32 	%f162, [%rd4];
$L__BB0_13:
	mov.u32 	%r94, _ZZ11convolutionPfS_S_iiiE4N_ds;
	add.s32 	%r95, %r94, %r86;
	shl.b32 	%r96, %r13, 2;
	add.s32 	%r97, %r95, %r96;
	st.shared.f32 	[%r97], %f162;
	mov.f32 	%f163, 0f00000000;
	@%p11 bra 	$L__BB0_15;
	add.s32 	%r98, %r11, %r1;
	mul.wide.u32 	%rd22, %r98, 4;
	add.s64 	%rd23, %rd2, %rd22;
	ld.global.f32 	%f163, [%rd23];
$L__BB0_15:
	shl.b32 	%r99, %r1, 2;
	add.s32 	%r100, %r14, %r99;
	st.shared.f32 	[%r100], %f163;
$L__BB0_16:
	setp.ge.u32 	%p17, %r54, %r6;
	mul.lo.s32 	%r19, %r49, %r10;
	add.s32 	%r102, %r19, %r3;
	mul.wide.u32 	%rd24, %r102, 4;
	add.s64 	%rd5, %rd2, %rd24;
	shl.b32 	%r103, %r4, 5;
	add.s32 	%r20, %r12, %r103;
	or.pred  	%p18, %p17, %p2;
	@%p18 bra 	$L__BB0_24;
	setp.ge.s32 	%p19, %r10, %r49;
	setp.lt.s32 	%p20, %r7, 0;
	or.pred  	%p21, %p19, %p20;
	mov.f32 	%f164, 0f00000000;
	@%p21 bra 	$L__BB0_19;
	add.s32 	%r104, %r19, %r7;
	mul.wide.u32 	%rd25, %r104, 4;
	add.s64 	%rd26, %rd2, %rd25;
	ld.global.f32 	%f164, [%rd26];
$L__BB0_19:
	sub.s32 	%r105, %r6, %r1;
	add.s32 	%r21, %r105, %r2;
	shl.b32 	%r106, %r21, 2;
	add.s32 	%r22, %r20, %r106;
	st.shared.f32 	[%r22], %f164;
	mov.f32 	%f165, 0f00000000;
	@%p19 bra 	$L__BB0_21;
	ld.global.f32 	%f165, [%rd5];
$L__BB0_21:
	shl.b32 	%r107, %r1, 2;
	add.s32 	%r108, %r22, %r107;
	st.shared.f32 	[%r108], %f165;
	mov.f32 	%f166, 0f00000000;
	@%p20 bra 	$L__BB0_23;
	ld.global.f32 	%f166, [%rd3];
$L__BB0_23:
	add.s32 	%r110, %r12, %r106;
	st.shared.f32 	[%r110], %f166;
$L__BB0_24:
	max.u32 	%r111, %r2, %r54;
	setp.ge.u32 	%p24, %r111, %r6;
	@%p24 bra 	$L__BB0_32;
	max.s32 	%r112, %r9, %r10;
	setp.ge.s32 	%p25, %r112, %r49;
	mov.f32 	%f167, 0f00000000;
	@%p25 bra 	$L__BB0_27;
	add.s32 	%r113, %r19, %r9;
	mul.wide.s32 	%rd27, %r113, 4;
	add.s64 	%rd28, %rd2, %rd27;
	ld.global.f32 	%f167, [%rd28];
$L__BB0_27:
	add.s32 	%r114, %r13, %r1;
	shl.b32 	%r115, %r114, 2;
	add.s32 	%r116, %r20, %r115;
	st.shared.f32 	[%r116], %f167;
	setp.ge.s32 	%p26, %r10, %r49;
	mov.f32 	%f168, 0f00000000;
	@%p26 bra 	$L__BB0_29;
	ld.global.f32 	%f168, [%rd5];
$L__BB0_29:
	shl.b32 	%r117, %r13, 2;
	add.s32 	%r118, %r20, %r117;
	st.shared.f32 	[%r118], %f168;
	setp.ge.s32 	%p27, %r9, %r49;
	mov.f32 	%f169, 0f00000000;
	@%p27 bra 	$L__BB0_31;
	ld.param.u64 	%rd59, [_Z11convolutionPfS_S_iii_param_0];
	cvta.to.global.u64 	%rd29, %rd59;
	add.s32 	%r119, %r11, %r1;
	mul.wide.u32 	%rd30, %r119, 4;
	add.s64 	%rd31, %rd29, %rd30;
	ld.global.f32 	%f169, [%rd31];
$L__BB0_31:
	shl.b32 	%r120, %r1, 2;
	add.s32 	%r121, %r14, %r120;
	st.shared.f32 	[%r121], %f169;
$L__BB0_32:
	setp.ge.u32 	%p28, %r54, %r6;
	setp.gt.u32 	%p29, %r2, %r6;
	sub.s32 	%r23, %r1, %r6;
	setp.le.u32 	%p30, %r2, %r23;
	and.pred  	%p1, %p29, %p30;
	not.pred 	%p31, %p1;
	or.pred  	%p32, %p28, %p31;
	@%p32 bra 	$L__BB0_36;
	setp.ge.s32 	%p33, %r10, %r49;
	mov.f32 	%f170, 0f00000000;
	@%p33 bra 	$L__BB0_35;
	ld.global.f32 	%f170, [%rd5];
$L__BB0_35:
	shl.b32 	%r122, %r13, 2;
	add.s32 	%r123, %r20, %r122;
	st.shared.f32 	[%r123], %f170;
$L__BB0_36:
	setp.ge.u32 	%p34, %r2, %r6;
	setp.le.u32 	%p35, %r54, %r6;
	or.pred  	%p36, %p34, %p35;
	setp.gt.u32 	%p37, %r54, %r66;
	or.pred  	%p38, %p36, %p37;
	@%p38 bra 	$L__BB0_40;
	setp.ge.s32 	%p39, %r9, %r49;
	mov.f32 	%f171, 0f00000000;
	@%p39 bra 	$L__BB0_39;
	ld.param.u64 	%rd60, [_Z11convolutionPfS_S_iii_param_0];
	cvta.to.global.u64 	%rd32, %rd60;
	add.s32 	%r124, %r11, %r1;
	mul.wide.u32 	%rd33, %r124, 4;
	add.s64 	%rd34, %rd32, %rd33;
	ld.global.f32 	%f171, [%rd34];
$L__BB0_39:
	shl.b32 	%r125, %r1, 2;
	add.s32 	%r126, %r14, %r125;
	st.shared.f32 	[%r126], %f171;
$L__BB0_40:
	setp.lt.u32 	%p40, %r54, %r66;
	or.pred  	%p42, %p40, %p31;
	@%p42 bra 	$L__BB0_44;
	setp.lt.s32 	%p43, %r8, 0;
	mov.f32 	%f172, 0f00000000;
	@%p43 bra 	$L__BB0_43;
	ld.global.f32 	%f172, [%rd4];
$L__BB0_43:
	mov.u32 	%r127, %ntid.y;
	sub.s32 	%r128, %r54, %r127;
	add.s32 	%r129, %r128, %r6;
	shl.b32 	%r130, %r129, 5;
	mov.u32 	%r131, _ZZ11convolutionPfS_S_iiiE4N_ds;
	add.s32 	%r132, %r131, %r130;
	shl.b32 	%r133, %r13, 2;
	add.s32 	%r134, %r132, %r133;
	st.shared.f32 	[%r134], %f172;
$L__BB0_44:
	setp.gt.u32 	%p44, %r54, %r66;
	setp.le.u32 	%p45, %r54, %r6;
	setp.lt.u32 	%p46, %r2, %r23;
	or.pred  	%p47, %p45, %p46;
	or.pred  	%p48, %p47, %p44;
	@%p48 bra 	$L__BB0_48;
	setp.lt.s32 	%p49, %r7, 0;
	mov.f32 	%f173, 0f00000000;
	@%p49 bra 	$L__BB0_47;
	ld.global.f32 	%f173, [%rd3];
$L__BB0_47:
	sub.s32 	%r135, %r2, %r1;
	add.s32 	%r136, %r135, %r6;
	shl.b32 	%r137, %r136, 2;
	add.s32 	%r138, %r12, %r137;
	st.shared.f32 	[%r138], %f173;
$L__BB0_48:
	bar.sync 	0;
	setp.lt.s32 	%p50, %r48, 1;
	mov.f32 	%f182, 0f00000000;
	@%p50 bra 	$L__BB0_64;
	and.b32  	%r24, %r48, 15;
	add.s32 	%r25, %r24, -1;
	and.b32  	%r26, %r48, 7;
	add.s32 	%r27, %r26, -1;
	and.b32  	%r28, %r48, 2147483632;
	and.b32  	%r29, %r48, 3;
	neg.s32 	%r30, %r28;
	shl.b32 	%r140, %r2, 2;
	mov.u32 	%r141, _ZZ11convolutionPfS_S_iiiE4N_ds;
	add.s32 	%r142, %r140, %r141;
	add.s32 	%r31, %r142, 32;
	add.s64 	%rd6, %rd1, 32;
	mov.f32 	%f182, 0f00000000;
	mov.b32 	%r158, 0;
$L__BB0_50:
	setp.lt.u32 	%p51, %r48, 16;
	add.s32 	%r33, %r158, %r54;
	mul.lo.s32 	%r34, %r158, %r48;
	mov.b32 	%r162, 0;
	@%p51 bra 	$L__BB0_53;
	shl.b32 	%r144, %r33, 5;
	add.s32 	%r159, %r31, %r144;
	mul.wide.u32 	%rd35, %r34, 4;
	add.s64 	%rd62, %rd6, %rd35;
	mov.u32 	%r160, %r30;
$L__BB0_52:
	.pragma "nounroll";
	ld.shared.f32 	%f69, [%r159+-32];
	ld.global.f32 	%f70, [%rd62+-32];
	fma.rn.f32 	%f71, %f69, %f70, %f182;
	ld.shared.f32 	%f72, [%r159+-28];
	ld.global.f32 	%f73, [%rd62+-28];
	fma.rn.f32 	%f74, %f72, %f73, %f71;
	ld.shared.f32 	%f75, [%r159+-24];
	ld.global.f32 	%f76, [%rd62+-24];
	fma.rn.f32 	%f77, %f75, %f76, %f74;
	ld.shared.f32 	%f78, [%r159+-20];
	ld.global.f32 	%f79, [%rd62+-20];
	fma.rn.f32 	%f80, %f78, %f79, %f77;
	ld.shared.f32 	%f81, [%r159+-16];
	ld.global.f32 	%f82, [%rd62+-16];
	fma.rn.f32 	%f83, %f81, %f82, %f80;
	ld.shared.f32 	%f84, [%r159+-12];
	ld.global.f32 	%f85, [%rd62+-12];
	fma.rn.f32 	%f86, %f84, %f85, %f83;
	ld.shared.f32 	%f87, [%r159+-8];
	ld.global.f32 	%f88, [%rd62+-8];
	fma.rn.f32 	%f89, %f87, %f88, %f86;
	ld.shared.f32 	%f90, [%r159+-4];
	ld.global.f32 	%f91, [%rd62+-4];
	fma.rn.f32 	%f92, %f90, %f91, %f89;
	ld.shared.f32 	%f93, [%r159];
	ld.global.f32 	%f94, [%rd62];
	fma.rn.f32 	%f95, %f93, %f94, %f92;
	ld.shared.f32 	%f96, [%r159+4];
	ld.global.f32 	%f97, [%rd62+4];
	fma.rn.f32 	%f98, %f96, %f97, %f95;
	ld.shared.f32 	%f99, [%r159+8];
	ld.global.f32 	%f100, [%rd62+8];
	fma.rn.f32 	%f101, %f99, %f100, %f98;
	ld.shared.f32 	%f102, [%r159+12];
	ld.global.f32 	%f103, [%rd62+12];
	fma.rn.f32 	%f104, %f102, %f103, %f101;
	ld.shared.f32 	%f105, [%r159+16];
	ld.global.f32 	%f106, [%rd62+16];
	fma.rn.f32 	%f107, %f105, %f106, %f104;
	ld.shared.f32 	%f108, [%r159+20];
	ld.global.f32 	%f109, [%rd62+20];
	fma.rn.f32 	%f110, %f108, %f109, %f107;
	ld.shared.f32 	%f111, [%r159+24];
	ld.global.f32 	%f112, [%rd62+24];
	fma.rn.f32 	%f113, %f111, %f112, %f110;
	ld.shared.f32 	%f114, [%r159+28];
	ld.global.f32 	%f115, [%rd62+28];
	fma.rn.f32 	%f182, %f114, %f115, %f113;
	add.s32 	%r160, %r160, 16;
	add.s32 	%r159, %r159, 64;
	add.s64 	%rd62, %rd62, 64;
	setp.ne.s32 	%p52, %r160, 0;
	mov.u32 	%r162, %r28;
	@%p52 bra 	$L__BB0_52;
$L__BB0_53:
	setp.eq.s32 	%p53, %r24, 0;
	@%p53 bra 	$L__BB0_63;
	shl.b32 	%r145, %r33, 5;
	add.s32 	%r41, %r141, %r145;
	setp.lt.u32 	%p54, %r25, 7;
	@%p54 bra 	$L__BB0_56;
	add.s32 	%r147, %r162, %r2;
	shl.b32 	%r148, %r147, 2;
	add.s32 	%r149, %r41, %r148;
	ld.shared.f32 	%f117, [%r149];
	add.s32 	%r150, %r162, %r34;
	mul.wide.u32 	%rd36, %r150, 4;
	add.s64 	%rd37, %rd1, %rd36;
	ld.global.f32 	%f118, [%rd37];
	fma.rn.f32 	%f119, %f117, %f118, %f182;
	ld.shared.f32 	%f120, [%r149+4];
	cvt.u64.u32 	%rd38, %r34;
	cvt.u64.u32 	%rd39, %r162;
	add.s64 	%rd40, %rd39, %rd38;
	shl.b64 	%rd41, %rd40, 2;
	add.s64 	%rd42, %rd1, %rd41;
	ld.global.f32 	%f121, [%rd42+4];
	fma.rn.f32 	%f122, %f120, %f121, %f119;
	ld.shared.f32 	%f123, [%r149+8];
	ld.global.f32 	%f124, [%rd42+8];
	fma.rn.f32 	%f125, %f123, %f124, %f122;
	ld.shared.f32 	%f126, [%r149+12];
	ld.global.f32 	%f127, [%rd42+12];
	fma.rn.f32 	%f128, %f126, %f127, %f125;
	ld.shared.f32 	%f129, [%r149+16];
	ld.global.f32 	%f130, [%rd42+16];
	fma.rn.f32 	%f131, %f129, %f130, %f128;
	ld.shared.f32 	%f132, [%r149+20];
	ld.global.f32 	%f133, [%rd42+20];
	fma.rn.f32 	%f134, %f132, %f133, %f131;
	ld.shared.f32 	%f135, [%r149+24];
	ld.global.f32 	%f136, [%rd42+24];
	fma.rn.f32 	%f137, %f135, %f136, %f134;
	ld.shared.f32 	%f138, [%r149+28];
	ld.global.f32 	%f139, [%rd42+28];
	fma.rn.f32 	%f182, %f138, %f139, %f137;
	add.s32 	%r162, %r162, 8;
$L__BB0_56:
	setp.eq.s32 	%p55, %r26, 0;
	@%p55 bra 	$L__BB0_63;
	setp.lt.u32 	%p56, %r27, 3;
	@%p56 bra 	$L__BB0_59;
	add.s32 	%r151, %r162, %r2;
	shl.b32 	%r152, %r151, 2;
	add.s32 	%r153, %r41, %r152;
	ld.shared.f32 	%f141, [%r153];
	add.s32 	%r154, %r162, %r34;
	mul.wide.u32 	%rd43, %r154, 4;
	add.s64 	%rd44, %rd1, %rd43;
	ld.global.f32 	%f142, [%rd44];
	fma.rn.f32 	%f143, %f141, %f142, %f182;
	ld.shared.f32 	%f144, [%r153+4];
	cvt.u64.u32 	%rd45, %r34;
	cvt.u64.u32 	%rd46, %r162;
	add.s64 	%rd47, %rd46, %rd45;
	shl.b64 	%rd48, %rd47, 2;
	add.s64 	%rd49, %rd1, %rd48;
	ld.global.f32 	%f145, [%rd49+4];
	fma.rn.f32 	%f146, %f144, %f145, %f143;
	ld.shared.f32 	%f147, [%r153+8];
	ld.global.f32 	%f148, [%rd49+8];
	fma.rn.f32 	%f149, %f147, %f148, %f146;
	ld.shared.f32 	%f150, [%r153+12];
	ld.global.f32 	%f151, [%rd49+12];
	fma.rn.f32 	%f182, %f150, %f151, %f149;
	add.s32 	%r162, %r162, 4;
$L__BB0_59:
	setp.eq.s32 	%p57, %r29, 0;
	@%p57 bra 	$L__BB0_63;
	setp.eq.s32 	%p58, %r29, 1;
	add.s32 	%r155, %r162, %r2;
	shl.b32 	%r156, %r155, 2;
	add.s32 	%r46, %r41, %r156;
	ld.shared.f32 	%f152, [%r46];
	add.s32 	%r157, %r162, %r34;
	mul.wide.u32 	%rd50, %r157, 4;
	add.s64 	%rd51, %rd1, %rd50;
	ld.global.f32 	%f153, [%rd51];
	fma.rn.f32 	%f182, %f152, %f153, %f182;
	@%p58 bra 	$L__BB0_63;
	setp.eq.s32 	%p59, %r29, 2;
	ld.shared.f32 	%f154, [%r46+4];
	cvt.u64.u32 	%rd52, %r34;
	cvt.u64.u32 	%rd53, %r162;
	add.s64 	%rd54, %rd53, %rd52;
	shl.b64 	%rd55, %rd54, 2;
	add.s64 	%rd10, %rd1, %rd55;
	ld.global.f32 	%f155, [%rd10+4];
	fma.rn.f32 	%f182, %f154, %f155, %f182;
	@%p59 bra 	$L__BB0_63;
	ld.shared.f32 	%f156, [%r46+8];
	ld.global.f32 	%f157, [%rd10+8];
	fma.rn.f32 	%f182, %f156, %f157, %f182;
$L__BB0_63:
	add.s32 	%r158, %r158, 1;
	setp.ne.s32 	%p60, %r158, %r48;
	@%p60 bra 	$L__BB0_50;
$L__BB0_64:
	ld.param.u64 	%rd61, [_Z11convolutionPfS_S_iii_param_2];
	cvta.to.global.u64 	%rd56, %rd61;
	mul.wide.s32 	%rd57, %r11, 4;
	add.s64 	%rd58, %rd56, %rd57;
	st.global.f32 	[%rd58], %f182;
	ret;

}


// ===== COMPILED SASS (sm_100) =====

	.target	sm_100

	.elftype	@"ET_EXEC"


//--------------------- .note.nv.tkinfo           --------------------------
	.section	.note.nv.tkinfo,"",@"SHT_NOTE"
	.sectionflags	@"SHF_NOTE_NV_TKINFO"
	.tkinfo
        /*0018*/ 	.word	0x00000002
        /*0030*/ 	.string	""
        /*0030*/ 	.string	"ptxas"
        /*0030*/ 	.string	"Cuda compilation tools, release 13.0, V13.0.88"
        /*0030*/ 	.string	"Build cuda_13.0.r13.0/compiler.36424714_0"
        /*0030*/ 	.string	"-arch sm_100 -m 64 "



//--------------------- .note.nv.cuinfo           --------------------------
	.section	.note.nv.cuinfo,"",@"SHT_NOTE"
	.sectionflags	@"SHF_NOTE_NV_CUINFO"
        /*0018*/ 	.short	0x0002
        /*001a*/ 	.short	0x0064
        /*001c*/ 	.short	0x0082
	.zero		2


//--------------------- .nv.info                  --------------------------
	.section	.nv.info,"",@"SHT_CUDA_INFO"
	.align	4


	//----- nvinfo : EIATTR_REGCOUNT
	.align		4
        /*0000*/ 	.byte	0x04, 0x2f
        /*0002*/ 	.short	(.L_1 - .L_0)
	.align		4
.L_0:
        /*0004*/ 	.word	index@(_Z11convolutionPfS_S_iii)
        /*0008*/ 	.word	0x00000020


	//----- nvinfo : EIATTR_FRAME_SIZE
	.align		4
.L_1:
        /*000c*/ 	.byte	0x04, 0x11
        /*000e*/ 	.short	(.L_3 - .L_2)
	.align		4
.L_2:
        /*0010*/ 	.word	index@(_Z11convolutionPfS_S_iii)
        /*0014*/ 	.word	0x00000000


	//----- nvinfo : EIATTR_MIN_STACK_SIZE
	.align		4
.L_3:
        /*0018*/ 	.byte	0x04, 0x12
        /*001a*/ 	.short	(.L_5 - .L_4)
	.align		4
.L_4:
        /*001c*/ 	.word	index@(_Z11convolutionPfS_S_iii)
        /*0020*/ 	.word	0x00000000
.L_5:


//--------------------- .nv.compat                --------------------------
	.section	.nv.compat,"",@"SHT_CUDA_COMPAT_INFO"
	.align	4
        /*0000*/ 	.byte	0x02, 0x09, 0x00, 0x00, 0x02, 0x02, 0x01, 0x00, 0x02, 0x05, 0x05, 0x00, 0x03, 0x07, 0x01, 0x01
        /*0010*/ 	.byte	0x02, 0x03, 0x00, 0x00, 0x02, 0x06, 0x01, 0x00, 0x04, 0x0b, 0x08, 0x00, 0x09, 0x00, 0x00, 0x00
        /*0020*/ 	.byte	0x00, 0x00, 0x00, 0x00


//--------------------- .nv.info._Z11convolutionPfS_S_iii --------------------------
	.section	.nv.info._Z11convolutionPfS_S_iii,"",@"SHT_CUDA_INFO"
	.sectionflags	@""
	.align	4


	//----- nvinfo : EIATTR_CUDA_API_VERSION
	.align		4
        /*0000*/ 	.byte	0x04, 0x37
        /*0002*/ 	.short	(.L_7 - .L_6)
.L_6:
        /*0004*/ 	.word	0x00000082


	//----- nvinfo : EIATTR_KPARAM_INFO
	.align		4
.L_7:
        /*0008*/ 	.byte	0x04, 0x17
        /*000a*/ 	.short	(.L_9 - .L_8)
.L_8:
        /*000c*/ 	.word	0x00000000
        /*0010*/ 	.short	0x0005
        /*0012*/ 	.short	0x0020
        /*0014*/ 	.byte	0x00, 0xf0, 0x11, 0x00


	//----- nvinfo : EIATTR_KPARAM_INFO
	.align		4
.L_9:
        /*0018*/ 	.byte	0x04, 0x17
        /*001a*/ 	.short	(.L_11 - .L_10)
.L_10:
        /*001c*/ 	.word	0x00000000
        /*0020*/ 	.short	0x0004
        /*0022*/ 	.short	0x001c
        /*0024*/ 	.byte	0x00, 0xf0, 0x11, 0x00


	//----- nvinfo : EIATTR_KPARAM_INFO
	.align		4
.L_11:
        /*0028*/ 	.byte	0x04, 0x17
        /*002a*/ 	.short	(.L_13 - .L_12)
.L_12:
        /*002c*/ 	.word	0x00000000
        /*0030*/ 	.short	0x0003
        /*0032*/ 	.short	0x0018
        /*0034*/ 	.byte	0x00, 0xf0, 0x11, 0x00


	//----- nvinfo : EIATTR_KPARAM_INFO
	.align		4
.L_13:
        /*0038*/ 	.byte	0x04, 0x17
        /*003a*/ 	.short	(.L_15 - .L_14)
.L_14:
        /*003c*/ 	.word	0x00000000
        /*0040*/ 	.short	0x0002
        /*0042*/ 	.short	0x0010
        /*0044*/ 	.byte	0x00, 0xf5, 0x21, 0x00


	//----- nvinfo : EIATTR_KPARAM_INFO
	.align		4
.L_15:
        /*0048*/ 	.byte	0x04, 0x17
        /*004a*/ 	.short	(.L_17 - .L_16)
.L_16:
        /*004c*/ 	.word	0x00000000
        /*0050*/ 	.short	0x0001
        /*0052*/ 	.short	0x0008
        /*0054*/ 	.byte	0x00, 0xf5, 0x21, 0x00


	//----- nvinfo : EIATTR_KPARAM_INFO
	.align		4
.L_17:
        /*0058*/ 	.byte	0x04, 0x17
        /*005a*/ 	.short	(.L_19 - .L_18)
.L_18:
        /*005c*/ 	.word	0x00000000
        /*0060*/ 	.short	0x0000
        /*0062*/ 	.short	0x0000
        /*0064*/ 	.byte	0x00, 0xf5, 0x21, 0x00


	//----- nvinfo : EIATTR_SPARSE_MMA_MASK
	.align		4
.L_19:
        /*0068*/ 	.byte	0x03, 0x50
        /*006a*/ 	.short	0x0000


	//----- nvinfo : EIATTR_MAXREG_COUNT
	.align		4
        /*006c*/ 	.byte	0x03, 0x1b
        /*006e*/ 	.short	0x00ff


	//----- nvinfo : EIATTR_NUM_BARRIERS
	.align		4
        /*0070*/ 	.byte	0x02, 0x4c
        /*0072*/ 	.byte	0x01
	.zero		1


	//----- nvinfo : EIATTR_MERCURY_ISA_VERSION
	.align		4
        /*0074*/ 	.byte	0x03, 0x5f
        /*0076*/ 	.short	0x0101


	//----- nvinfo : EIATTR_VRC_CTA_INIT_COUNT
	.align		4
        /*0078*/ 	.byte	0x02, 0x4a
	.zero		1
	.zero		1


	//----- nvinfo : EIATTR_EXIT_INSTR_OFFSETS
	.align		4
        /*007c*/ 	.byte	0x04, 0x1c
        /*007e*/ 	.short	(.L_21 - .L_20)


	//   ....[0]....
.L_20:
        /*0080*/ 	.word	0x00001810


	//----- nvinfo : EIATTR_CRS_STACK_SIZE
	.align		4
.L_21:
        /*0084*/ 	.byte	0x04, 0x1e
        /*0086*/ 	.short	(.L_23 - .L_22)
.L_22:
        /*0088*/ 	.word	0x00000000


	//----- nvinfo : EIATTR_CBANK_PARAM_SIZE
	.align		4
.L_23:
        /*008c*/ 	.byte	0x03, 0x19
        /*008e*/ 	.short	0x0024


	//----- nvinfo : EIATTR_PARAM_CBANK
	.align		4
        /*0090*/ 	.byte	0x04, 0x0a
        /*0092*/ 	.short	(.L_25 - .L_24)
	.align		4
.L_24:
        /*0094*/ 	.word	index@(.nv.constant0._Z11convolutionPfS_S_iii)
        /*0098*/ 	.short	0x0380
        /*009a*/ 	.short	0x0024


	//----- nvinfo : EIATTR_SW_WAR
	.align		4
.L_25:
        /*009c*/ 	.byte	0x04, 0x36
        /*009e*/ 	.short	(.L_27 - .L_26)
.L_26:
        /*00a0*/ 	.word	0x00000008
.L_27:


//--------------------- .nv.callgraph             --------------------------
	.section	.nv.callgraph,"",@"SHT_CUDA_CALLGRAPH"
	.align	4
	.sectionentsize	8
	.align		4
        /*0000*/ 	.word	0x00000000
	.align		4
        /*0004*/ 	.word	0xffffffff
	.align		4
        /*0008*/ 	.word	0x00000000
	.align		4
        /*000c*/ 	.word	0xfffffffe
	.align		4
        /*0010*/ 	.word	0x00000000
	.align		4
        /*0014*/ 	.word	0xfffffffd
	.align		4
        /*0018*/ 	.word	0x00000000
	.align		4
        /*001c*/ 	.word	0xfffffffc


//--------------------- .text._Z11convolutionPfS_S_iii --------------------------
	.section	.text._Z11convolutionPfS_S_iii,"ax",@progbits
	.align	128
        .global         _Z11convolutionPfS_S_iii
        .type           _Z11convolutionPfS_S_iii,@function
        .size           _Z11convolutionPfS_S_iii,(.L_x_30 - _Z11convolutionPfS_S_iii)
        .other          _Z11convolutionPfS_S_iii,@"STO_CUDA_ENTRY STV_DEFAULT"
_Z11convolutionPfS_S_iii:
.text._Z11convolutionPfS_S_iii:
[----:B------:R-:W-:Y:S01]  /*0000*/  LDC R1, c[0x0][0x37c] ;  /* 0x0000df00ff017b82 */ /* 0x000fe20000000800 */
[----:B------:R-:W0:Y:S07]  /*0010*/  S2R R0, SR_TID.X ;  /* 0x0000000000007919 */ /* 0x000e2e0000002100 */
[----:B------:R-:W0:Y:S01]  /*0020*/  LDC R5, c[0x0][0x360] ;  /* 0x0000d800ff057b82 */ /* 0x000e220000000800 */
[----:B------:R-:W1:Y:S01]  /*0030*/  LDCU UR8, c[0x0][0x3a0] ;  /* 0x00007400ff0877ac */ /* 0x000e620008000800 */
[----:B------:R-:W2:Y:S01]  /*0040*/  S2R R3, SR_TID.Y ;  /* 0x0000000000037919 */ /* 0x000ea20000002200 */
[----:B------:R-:W3:Y:S05]  /*0050*/  LDCU.64 UR10, c[0x0][0x358] ;  /* 0x00006b00ff0a77ac */ /* 0x000eea0008000a00 */
[----:B------:R-:W0:Y:S08]  /*0060*/  S2UR UR6, SR_CTAID.X ;  /* 0x00000000000679c3 */ /* 0x000e300000002500 */
[----:B------:R-:W2:Y:S08]  /*0070*/  S2UR UR7, SR_CTAID.Y ;  /* 0x00000000000779c3 */ /* 0x000eb00000002600 */
[----:B------:R-:W2:Y:S08]  /*0080*/  LDC R2, c[0x0][0x364] ;  /* 0x0000d900ff027b82 */ /* 0x000eb00000000800 */
[----:B------:R-:W4:Y:S01]  /*0090*/  LDC.64 R12, c[0x0][0x380] ;  /* 0x0000e000ff0c7b82 */ /* 0x000f220000000a00 */
[----:B0-----:R-:W-:-:S07]  /*00a0*/  IMAD R23, R5, UR6, R0 ;  /* 0x0000000605177c24 */ /* 0x001fce000f8e0200 */
[----:B------:R-:W0:Y:S01]  /*00b0*/  LDC R6, c[0x0][0x39c] ;  /* 0x0000e700ff067b82 */ /* 0x000e220000000800 */
[----:B--2---:R-:W-:-:S04]  /*00c0*/  IMAD R24, R2, UR7, R3 ;  /* 0x0000000702187c24 */ /* 0x004fc8000f8e0203 */
[----:B-1----:R-:W-:-:S04]  /*00d0*/  IMAD R4, R24, UR8, R23 ;  /* 0x0000000818047c24 */ /* 0x002fc8000f8e0217 */
[----:B----4-:R-:W-:-:S05]  /*00e0*/  IMAD.WIDE.U32 R10, R4, 0x4, R12 ;  /* 0x00000004040a7825 */ /* 0x010fca00078e000c */
[----:B---3--:R1:W2:Y:S01]  /*00f0*/  LDG.E R19, desc[UR10][R10.64] ;  /* 0x0000000a0a137981 */ /* 0x0082a2000c1e1900 */
[----:B------:R-:W3:Y:S01]  /*0100*/  S2UR UR5, SR_CgaCtaId ;  /* 0x00000000000579c3 */ /* 0x000ee20000008800 */
[----:B------:R-:W-:Y:S01]  /*0110*/  VIMNMX.U32 R7, PT, PT, R0, R3, !PT ;  /* 0x0000000300077248 */ /* 0x000fe20007fe0000 */
[----:B------:R-:W-:Y:S01]  /*0120*/  UMOV UR4, 0x400 ;  /* 0x0000040000047882 */ /* 0x000fe20000000000 */
[----:B0-----:R-:W-:Y:S01]  /*0130*/  LEA.HI R8, R6, R6, RZ, 0x1 ;  /* 0x0000000606087211 */ /* 0x001fe200078f08ff */
[----:B------:R-:W-:Y:S01]  /*0140*/  IMAD R9, R5, UR6, -R5 ;  /* 0x0000000605097c24 */ /* 0x000fe2000f8e0a05 */
[----:B------:R-:W-:Y:S01]  /*0150*/  BSSY.RECONVERGENT B0, `(.L_x_0) ;  /* 0x0000030000007945 */ /* 0x000fe20003800200 */
[----:B------:R-:W-:Y:S01]  /*0160*/  IMAD R22, R2, UR7, -R2 ;  /* 0x0000000702167c24 */ /* 0x000fe2000f8e0a02 */
[----:B------:R-:W-:Y:S01]  /*0170*/  SHF.R.S32.HI R8, RZ, 0x1, R8 ;  /* 0x00000001ff087819 */ /* 0x000fe20000011408 */
[----:B------:R-:W-:Y:S02]  /*0180*/  IMAD.IADD R9, R9, 0x1, R0 ;  /* 0x0000000109097824 */ /* 0x000fe400078e0200 */
[----:B------:R-:W-:Y:S01]  /*0190*/  IMAD.IADD R22, R22, 0x1, R3 ;  /* 0x0000000116167824 */ /* 0x000fe200078e0203 */
[----:B------:R-:W-:Y:S01]  /*01a0*/  ISETP.GE.U32.AND P3, PT, R7, R8, PT ;  /* 0x000000080700720c */ /* 0x000fe20003f66070 */
[----:B------:R-:W-:-:S02]  /*01b0*/  IMAD.IADD R7, R5, 0x1, -R8 ;  /* 0x0000000105077824 */ /* 0x000fc400078e0a08 */
[----:B-1----:R-:W-:Y:S02]  /*01c0*/  IMAD.IADD R10, R8, 0x1, R0 ;  /* 0x00000001080a7824 */ /* 0x002fe400078e0200 */
[--C-:B------:R-:W-:Y:S01]  /*01d0*/  IMAD.IADD R14, R2, 0x1, -R8.reuse ;  /* 0x00000001020e7824 */ /* 0x100fe200078e0a08 */
[----:B------:R-:W-:Y:S01]  /*01e0*/  ISETP.GT.U32.AND P1, PT, R0, R7, PT ;  /* 0x000000070000720c */ /* 0x000fe20003f24070 */
[----:B------:R-:W-:Y:S01]  /*01f0*/  IMAD.IADD R11, R5, 0x1, -R8 ;  /* 0x00000001050b7824 */ /* 0x000fe200078e0a08 */
[----:B------:R-:W-:Y:S01]  /*0200*/  IADD3 R7, PT, PT, R8, R3, RZ ;  /* 0x0000000308077210 */ /* 0x000fe20007ffe0ff */
[----:B------:R-:W-:Y:S01]  /*0210*/  IMAD R15, R24, UR8, R9 ;  /* 0x00000008180f7c24 */ /* 0x000fe2000f8e0209 */
[----:B------:R-:W-:Y:S01]  /*0220*/  ISETP.GE.U32.AND P2, PT, R3, R14, PT ;  /* 0x0000000e0300720c */ /* 0x000fe20003f46070 */
[----:B------:R-:W-:Y:S01]  /*0230*/  IMAD R17, R22, UR8, R23 ;  /* 0x0000000816117c24 */ /* 0x000fe2000f8e0217 */
[CC--:B------:R-:W-:Y:S01]  /*0240*/  ISETP.GE.U32.AND P0, PT, R0.reuse, R11.reuse, PT ;  /* 0x0000000b0000720c */ /* 0x0c0fe20003f06070 */
[----:B---3--:R-:W-:Y:S01]  /*0250*/  ULEA UR5, UR5, UR4, 0x18 ;  /* 0x0000000405057291 */ /* 0x008fe2000f8ec0ff */
[----:B------:R-:W-:Y:S01]  /*0260*/  ISETP.LT.U32.OR P4, PT, R0, R11, !P2 ;  /* 0x0000000b0000720c */ /* 0x000fe20005781470 */
[----:B------:R-:W-:Y:S01]  /*0270*/  IMAD.IADD R24, R24, 0x1, R2 ;  /* 0x0000000118187824 */ /* 0x000fe200078e0202 */
[CC--:B------:R-:W-:Y:S01]  /*0280*/  ISETP.GE.U32.OR P2, PT, R0.reuse, R8.reuse, !P2 ;  /* 0x000000080000720c */ /* 0x0c0fe20005746470 */
[----:B------:R-:W-:Y:S01]  /*0290*/  IMAD.WIDE.U32 R14, R15, 0x4, R12 ;  /* 0x000000040f0e7825 */ /* 0x000fe200078e000c */
[----:B------:R-:W-:-:S02]  /*02a0*/  ISETP.GT.U32.AND P1, PT, R0, R8, !P1 ;  /* 0x000000080000720c */ /* 0x000fc40004f24070 */
[----:B------:R-:W-:Y:S01]  /*02b0*/  LEA R7, R7, UR5, 0x5 ;  /* 0x0000000507077c11 */ /* 0x000fe2000f8e28ff */
[----:B------:R-:W-:Y:S01]  /*02c0*/  IMAD.WIDE.U32 R16, R17, 0x4, R12 ;  /* 0x0000000411107825 */ /* 0x000fe200078e000c */
[----:B------:R-:W-:Y:S02]  /*02d0*/  IADD3 R11, PT, PT, R23, R5, RZ ;  /* 0x00000005170b7210 */ /* 0x000fe40007ffe0ff */
[----:B------:R-:W-:-:S05]  /*02e0*/  LEA R26, R10, R7, 0x2 ;  /* 0x000000070a1a7211 */ /* 0x000fca00078e10ff */
[----:B--2---:R0:W-:Y:S01]  /*02f0*/  STS [R26], R19 ;  /* 0x000000131a007388 */ /* 0x0041e20000000800 */
[----:B------:R-:W-:Y:S05]  /*0300*/  @P4 BRA `(.L_x_1) ;  /* 0x0000000000504947 */ /* 0x000fea0003800000 */
[C---:B------:R-:W-:Y:S02]  /*0310*/  LOP3.LUT R18, R9.reuse, R22, RZ, 0xfc, !PT ;  /* 0x0000001609127212 */ /* 0x040fe400078efcff */
[----:B------:R-:W-:Y:S02]  /*0320*/  CS2R R20, SRZ ;  /* 0x0000000000147805 */ /* 0x000fe4000001ff00 */
[----:B------:R-:W-:Y:S02]  /*0330*/  ISETP.GE.AND P5, PT, R22, RZ, PT ;  /* 0x000000ff1600720c */ /* 0x000fe40003fa6270 */
[----:B------:R-:W-:Y:S02]  /*0340*/  ISETP.GE.AND P4, PT, R18, RZ, PT ;  /* 0x000000ff1200720c */ /* 0x000fe40003f86270 */
[----:B------:R-:W-:Y:S01]  /*0350*/  ISETP.GE.AND P6, PT, R9, RZ, PT ;  /* 0x000000ff0900720c */ /* 0x000fe20003fc6270 */
[----:B------:R-:W-:-:S08]  /*0360*/  IMAD.MOV.U32 R25, RZ, RZ, RZ ;  /* 0x000000ffff197224 */ /* 0x000fd000078e00ff */
[----:B------:R-:W2:Y:S02]  /*0370*/  @P5 LDG.E R25, desc[UR10][R16.64] ;  /* 0x0000000a10195981 */ /* 0x000ea4000c1e1900 */
[----:B0-----:R-:W-:Y:S02]  /*0380*/  @P4 IMAD R19, R22, UR8, R9 ;  /* 0x0000000816134c24 */ /* 0x001fe4000f8e0209 */
[----:B------:R-:W3:Y:S02]  /*0390*/  @P6 LDG.E R21, desc[UR10][R14.64] ;  /* 0x0000000a0e156981 */ /* 0x000ee4000c1e1900 */
[----:B------:R-:W-:-:S05]  /*03a0*/  @P4 IMAD.WIDE R18, R19, 0x4, R12 ;  /* 0x0000000413124825 */ /* 0x000fca00078e020c */
[----:B------:R-:W4:Y:S01]  /*03b0*/  @P4 LDG.E R20, desc[UR10][R18.64] ;  /* 0x0000000a12144981 */ /* 0x000f22000c1e1900 */
[----:B------:R-:W-:Y:S02]  /*03c0*/  IADD3 R27, PT, PT, R8, R3, -R2 ;  /* 0x00000003081b7210 */ /* 0x000fe40007ffe802 */
[----:B------:R-:W-:Y:S02]  /*03d0*/  IADD3 R28, PT, PT, R0, R8, -R5 ;  /* 0x00000008001c7210 */ /* 0x000fe40007ffe805 */
[----:B------:R-:W-:-:S04]  /*03e0*/  LEA R27, R27, UR5, 0x5 ;  /* 0x000000051b1b7c11 */ /* 0x000fc8000f8e28ff */
[C---:B------:R-:W-:Y:S01]  /*03f0*/  LEA R27, R28.reuse, R27, 0x2 ;  /* 0x0000001b1c1b7211 */ /* 0x040fe200078e10ff */
[----:B------:R-:W-:-:S04]  /*0400*/  IMAD R28, R28, 0x4, R7 ;  /* 0x000000041c1c7824 */ /* 0x000fc800078e0207 */
[----:B------:R-:W-:Y:S01]  /*0410*/  IMAD R29, R5, 0x4, R27 ;  /* 0x00000004051d7824 */ /* 0x000fe200078e021b */
[----:B----4-:R1:W-:Y:S04]  /*0420*/  STS [R27], R20 ;  /* 0x000000141b007388 */ /* 0x0103e80000000800 */
[----:B--2---:R1:W-:Y:S04]  /*0430*/  STS [R29], R25 ;  /* 0x000000191d007388 */ /* 0x0043e80000000800 */
[----:B---3--:R1:W-:Y:S02]  /*0440*/  STS [R28], R21 ;  /* 0x000000151c007388 */ /* 0x0083e40000000800 */
.L_x_1:
[----:B------:R-:W-:Y:S05]  /*0450*/  BSYNC.RECONVERGENT B0 ;  /* 0x0000000000007941 */ /* 0x000fea0003800200 */
.L_x_0:
[----:B------:R-:W-:Y:S04]  /*0460*/  BSSY.RECONVERGENT B0, `(.L_x_2) ;  /* 0x0000018000007945 */ /* 0x000fe80003800200 */
[----:B------:R-:W-:Y:S05]  /*0470*/  @P2 BRA `(.L_x_3) ;  /* 0x0000000000582947 */ /* 0x000fea0003800000 */
[----:B------:R-:W-:Y:S01]  /*0480*/  ISETP.GE.AND P4, PT, R22, RZ, PT ;  /* 0x000000ff1600720c */ /* 0x000fe20003f86270 */
[----:B-1----:R-:W-:-:S03]  /*0490*/  HFMA2 R27, -RZ, RZ, 0, 0 ;  /* 0x00000000ff1b7431 */ /* 0x002fc600000001ff */
[----:B------:R-:W-:-:S13]  /*04a0*/  ISETP.GE.OR P2, PT, R11, UR8, !P4 ;  /* 0x000000080b007c0c */ /* 0x000fda000e746670 */
[----:B------:R-:W-:-:S04]  /*04b0*/  @!P2 IMAD R21, R22, UR8, R11 ;  /* 0x000000081615ac24 */ /* 0x000fc8000f8e020b */
[----:B------:R-:W-:-:S05]  /*04c0*/  @!P2 IMAD.WIDE R20, R21, 0x4, R12 ;  /* 0x000000041514a825 */ /* 0x000fca00078e020c */
[----:B------:R1:W2:Y:S01]  /*04d0*/  @!P2 LDG.E R27, desc[UR10][R20.64] ;  /* 0x0000000a141ba981 */ /* 0x0002a2000c1e1900 */
[----:B------:R-:W-:Y:S01]  /*04e0*/  ISETP.GE.AND P2, PT, R11, UR8, PT ;  /* 0x000000080b007c0c */ /* 0x000fe2000bf46270 */
[----:B------:R-:W-:Y:S01]  /*04f0*/  IMAD.IADD R18, R10, 0x1, R5 ;  /* 0x000000010a127824 */ /* 0x000fe200078e0205 */
[----:B------:R-:W-:Y:S01]  /*0500*/  IADD3 R25, PT, PT, R8, R3, -R2 ;  /* 0x0000000308197210 */ /* 0x000fe20007ffe802 */
[----:B------:R-:W-:-:S03]  /*0510*/  IMAD.MOV.U32 R29, RZ, RZ, RZ ;  /* 0x000000ffff1d7224 */ /* 0x000fc600078e00ff */
[----:B------:R-:W-:Y:S01]  /*0520*/  LEA R25, R25, UR5, 0x5 ;  /* 0x0000000519197c11 */ /* 0x000fe2000f8e28ff */
[----:B-1----:R-:W-:Y:S02]  /*0530*/  IMAD.MOV.U32 R21, RZ, RZ, RZ ;  /* 0x000000ffff157224 */ /* 0x002fe400078e00ff */
[----:B------:R-:W3:Y:S02]  /*0540*/  @P4 LDG.E R29, desc[UR10][R16.64] ;  /* 0x0000000a101d4981 */ /* 0x000ee4000c1e1900 */
[----:B------:R-:W-:Y:S02]  /*0550*/  IMAD R28, R18, 0x4, R25 ;  /* 0x00000004121c7824 */ /* 0x000fe400078e0219 */
[----:B0-----:R-:W-:-:S05]  /*0560*/  @!P2 IADD3 R19, PT, PT, R4, R5, RZ ;  /* 0x000000050413a210 */ /* 0x001fca0007ffe0ff */
[----:B------:R-:W-:-:S05]  /*0570*/  @!P2 IMAD.WIDE.U32 R18, R19, 0x4, R12 ;  /* 0x000000041312a825 */ /* 0x000fca00078e000c */
[----:B------:R-:W4:Y:S01]  /*0580*/  @!P2 LDG.E R21, desc[UR10][R18.64] ;  /* 0x0000000a1215a981 */ /* 0x000f22000c1e1900 */
[----:B------:R-:W-:Y:S01]  /*0590*/  LEA R20, R10, R25, 0x2 ;  /* 0x000000190a147211 */ /* 0x000fe200078e10ff */
[----:B------:R-:W-:Y:S02]  /*05a0*/  IMAD R26, R5, 0x4, R26 ;  /* 0x00000004051a7824 */ /* 0x000fe400078e021a */
[----:B--2---:R2:W-:Y:S04]  /*05b0*/  STS [R28], R27 ;  /* 0x0000001b1c007388 */ /* 0x0045e80000000800 */
[----:B---3--:R2:W-:Y:S04]  /*05c0*/  STS [R20], R29 ;  /* 0x0000001d14007388 */ /* 0x0085e80000000800 */
[----:B----4-:R2:W-:Y:S02]  /*05d0*/  STS [R26], R21 ;  /* 0x000000151a007388 */ /* 0x0105e40000000800 */
.L_x_3:
[----:B------:R-:W-:Y:S05]  /*05e0*/  BSYNC.RECONVERGENT B0 ;  /* 0x0000000000007941 */ /* 0x000fea0003800200 */
.L_x_2:
[CC--:B------:R-:W-:Y:S01]  /*05f0*/  ISETP.GE.U32.OR P4, PT, R3.reuse, R8.reuse, !P0 ;  /* 0x000000080300720c */ /* 0x0c0fe20004786470 */
[----:B0-----:R-:W-:Y:S01]  /*0600*/  IMAD R19, R24, UR8, R23 ;  /* 0x0000000818137c24 */ /* 0x001fe2000f8e0217 */
[----:B------:R-:W-:Y:S01]  /*0610*/  BSSY.RECONVERGENT B0, `(.L_x_4) ;  /* 0x0000017000007945 */ /* 0x000fe20003800200 */
[----:B------:R-:W-:Y:S01]  /*0620*/  ISETP.GE.U32.OR P2, PT, R3, R8, !P1 ;  /* 0x000000080300720c */ /* 0x000fe20004f46470 */
[----:B------:R-:W-:Y:S02]  /*0630*/  IMAD R23, R2, 0x20, R7 ;  /* 0x0000002002177824 */ /* 0x000fe400078e0207 */
[----:B------:R-:W-:-:S07]  /*0640*/  IMAD.WIDE.U32 R18, R19, 0x4, R12 ;  /* 0x0000000413127825 */ /* 0x000fce00078e000c */
[----:B------:R-:W-:Y:S05]  /*0650*/  @P4 BRA `(.L_x_5) ;  /* 0x0000000000484947 */ /* 0x000fea0003800000 */
[----:B------:R-:W-:Y:S02]  /*0660*/  ISETP.GE.AND P5, PT, R9, RZ, PT ;  /* 0x000000ff0900720c */ /* 0x000fe40003fa6270 */
[----:B-1----:R-:W-:Y:S02]  /*0670*/  MOV R25, RZ ;  /* 0x000000ff00197202 */ /* 0x002fe40000000f00 */
[----:B------:R-:W-:-:S13]  /*0680*/  ISETP.GE.OR P4, PT, R24, UR8, !P5 ;  /* 0x0000000818007c0c */ /* 0x000fda000ef86670 */
[----:B--2---:R-:W-:-:S04]  /*0690*/  @!P4 IMAD R21, R24, UR8, R9 ;  /* 0x000000081815cc24 */ /* 0x004fc8000f8e0209 */
[----:B------:R-:W-:-:S05]  /*06a0*/  @!P4 IMAD.WIDE.U32 R20, R21, 0x4, R12 ;  /* 0x000000041514c825 */ /* 0x000fca00078e000c */
[----:B------:R0:W2:Y:S01]  /*06b0*/  @!P4 LDG.E R25, desc[UR10][R20.64] ;  /* 0x0000000a1419c981 */ /* 0x0000a2000c1e1900 */
[----:B------:R-:W-:Y:S01]  /*06c0*/  ISETP.GE.AND P4, PT, R24, UR8, PT ;  /* 0x0000000818007c0c */ /* 0x000fe2000bf86270 */
[----:B------:R-:W-:Y:S02]  /*06d0*/  HFMA2 R29, -RZ, RZ, 0, 0 ;  /* 0x00000000ff1d7431 */ /* 0x000fe400000001ff */
[----:B------:R-:W-:Y:S01]  /*06e0*/  IMAD.MOV.U32 R27, RZ, RZ, RZ ;  /* 0x000000ffff1b7224 */ /* 0x000fe200078e00ff */
[----:B0-----:R-:W-:-:S03]  /*06f0*/  IADD3 R20, PT, PT, R0, R8, -R5 ;  /* 0x0000000800147210 */ /* 0x001fc60007ffe805 */
[----:B------:R-:W3:Y:S02]  /*0700*/  @P5 LDG.E R29, desc[UR10][R14.64] ;  /* 0x0000000a0e1d5981 */ /* 0x000ee4000c1e1900 */
[----:B------:R-:W-:-:S04]  /*0710*/  IMAD R26, R20, 0x4, R23 ;  /* 0x00000004141a7824 */ /* 0x000fc800078e0217 */
[----:B------:R-:W4:Y:S01]  /*0720*/  @!P4 LDG.E R27, desc[UR10][R18.64] ;  /* 0x0000000a121bc981 */ /* 0x000f22000c1e1900 */
[----:B------:R-:W-:Y:S02]  /*0730*/  IMAD R20, R20, 0x4, R7 ;  /* 0x0000000414147824 */ /* 0x000fe400078e0207 */
[----:B------:R-:W-:Y:S01]  /*0740*/  IMAD R28, R5, 0x4, R26 ;  /* 0x00000004051c7824 */ /* 0x000fe200078e021a */
[----:B--2---:R0:W-:Y:S04]  /*0750*/  STS [R26], R25 ;  /* 0x000000191a007388 */ /* 0x0041e80000000800 */
[----:B----4-:R0:W-:Y:S04]  /*0760*/  STS [R28], R27 ;  /* 0x0000001b1c007388 */ /* 0x0101e80000000800 */
[----:B---3--:R0:W-:Y:S02]  /*0770*/  STS [R20], R29 ;  /* 0x0000001d14007388 */ /* 0x0081e40000000800 */
.L_x_5:
[----:B------:R-:W-:Y:S05]  /*0780*/  BSYNC.RECONVERGENT B0 ;  /* 0x0000000000007941 */ /* 0x000fea0003800200 */
.L_x_4:
[----:B------:R-:W-:Y:S04]  /*0790*/  BSSY.RECONVERGENT B0, `(.L_x_6) ;  /* 0x0000018000007945 */ /* 0x000fe80003800200 */
[----:B------:R-:W-:Y:S05]  /*07a0*/  @P3 BRA `(.L_x_7) ;  /* 0x0000000000583947 */ /* 0x000fea0003800000 */
[----:B012---:R-:W-:Y:S02]  /*07b0*/  VIMNMX R20, PT, PT, R11, R24, !PT ;  /* 0x000000180b147248 */ /* 0x007fe40007fe0100 */
[----:B------:R-:W-:Y:S02]  /*07c0*/  MOV R25, RZ ;  /* 0x000000ff00197202 */ /* 0x000fe40000000f00 */
[----:B------:R-:W-:Y:S02]  /*07d0*/  ISETP.GE.AND P3, PT, R20, UR8, PT ;  /* 0x0000000814007c0c */ /* 0x000fe4000bf66270 */
[----:B------:R-:W-:-:S11]  /*07e0*/  ISETP.GE.AND P4, PT, R24, UR8, PT ;  /* 0x0000000818007c0c */ /* 0x000fd6000bf86270 */
[----:B------:R-:W-:-:S04]  /*07f0*/  @!P3 IMAD R21, R24, UR8, R11 ;  /* 0x000000081815bc24 */ /* 0x000fc8000f8e020b */
[----:B------:R-:W-:-:S05]  /*0800*/  @!P3 IMAD.WIDE R20, R21, 0x4, R12 ;  /* 0x000000041514b825 */ /* 0x000fca00078e020c */
[----:B------:R0:W2:Y:S01]  /*0810*/  @!P3 LDG.E R25, desc[UR10][R20.64] ;  /* 0x0000000a1419b981 */ /* 0x0000a2000c1e1900 */
[----:B------:R-:W-:Y:S01]  /*0820*/  ISETP.GE.AND P3, PT, R11, UR8, PT ;  /* 0x000000080b007c0c */ /* 0x000fe2000bf66270 */
[----:B------:R-:W-:Y:S02]  /*0830*/  HFMA2 R29, -RZ, RZ, 0, 0 ;  /* 0x00000000ff1d7431 */ /* 0x000fe400000001ff */
[----:B------:R-:W-:-:S06]  /*0840*/  IMAD.MOV.U32 R27, RZ, RZ, RZ ;  /* 0x000000ffff1b7224 */ /* 0x000fcc00078e00ff */
[----:B------:R-:W3:Y:S01]  /*0850*/  @!P4 LDG.E R27, desc[UR10][R18.64] ;  /* 0x0000000a121bc981 */ /* 0x000ee2000c1e1900 */
[C---:B------:R-:W-:Y:S02]  /*0860*/  IMAD.IADD R26, R10.reuse, 0x1, R5 ;  /* 0x000000010a1a7824 */ /* 0x040fe400078e0205 */
[----:B------:R-:W-:Y:S02]  /*0870*/  IMAD R28, R10, 0x4, R23 ;  /* 0x000000040a1c7824 */ /* 0x000fe400078e0217 */
[----:B0-----:R-:W-:Y:S01]  /*0880*/  @!P3 IMAD.IADD R21, R4, 0x1, R5 ;  /* 0x000000010415b824 */ /* 0x001fe200078e0205 */
[----:B------:R-:W-:-:S03]  /*0890*/  LEA R26, R26, R23, 0x2 ;  /* 0x000000171a1a7211 */ /* 0x000fc600078e10ff */
[----:B------:R-:W-:-:S05]  /*08a0*/  @!P3 IMAD.WIDE.U32 R20, R21, 0x4, R12 ;  /* 0x000000041514b825 */ /* 0x000fca00078e000c */
[----:B------:R0:W4:Y:S02]  /*08b0*/  @!P3 LDG.E R29, desc[UR10][R20.64] ;  /* 0x0000000a141db981 */ /* 0x000124000c1e1900 */
[----:B0-----:R-:W-:-:S05]  /*08c0*/  IMAD R20, R10, 0x4, R7 ;  /* 0x000000040a147824 */ /* 0x001fca00078e0207 */
[----:B------:R-:W-:Y:S01]  /*08d0*/  LEA R20, R5, R20, 0x2 ;  /* 0x0000001405147211 */ /* 0x000fe200078e10ff */
[----:B--2---:R0:W-:Y:S04]  /*08e0*/  STS [R26], R25 ;  /* 0x000000191a007388 */ /* 0x0041e80000000800 */
[----:B---3--:R0:W-:Y:S04]  /*08f0*/  STS [R28], R27 ;  /* 0x0000001b1c007388 */ /* 0x0081e80000000800 */
[----:B----4-:R0:W-:Y:S02]  /*0900*/  STS [R20], R29 ;  /* 0x0000001d14007388 */ /* 0x0101e40000000800 */
.L_x_7:
[----:B------:R-:W-:Y:S05]  /*0910*/  BSYNC.RECONVERGENT B0 ;  /* 0x0000000000007941 */ /* 0x000fea0003800200 */
.L_x_6:
[----:B------:R-:W-:Y:S04]  /*0920*/  BSSY.RECONVERGENT B0, `(.L_x_8) ;  /* 0x000000a000007945 */ /* 0x000fe80003800200 */
[----:B------:R-:W-:Y:S05]  /*0930*/  @P2 BRA `(.L_x_9) ;  /* 0x0000000000202947 */ /* 0x000fea0003800000 */
[----:B------:R-:W-:Y:S01]  /*0940*/  ISETP.GE.AND P2, PT, R24, UR8, PT ;  /* 0x0000000818007c0c */ /* 0x000fe2000bf46270 */
[----:B------:R-:W-:Y:S01]  /*0950*/  BSSY.RECONVERGENT B1, `(.L_x_10) ;  /* 0x0000005000017945 */ /* 0x000fe20003800200 */
[----:B------:R-:W-:Y:S01]  /*0960*/  IMAD R23, R10, 0x4, R23 ;  /* 0x000000040a177824 */ /* 0x000fe200078e0217 */
[----:B012---:R-:W-:-:S10]  /*0970*/  MOV R20, RZ ;  /* 0x000000ff00147202 */ /* 0x007fd40000000f00 */
[----:B------:R-:W-:Y:S05]  /*0980*/  @P2 BRA `(.L_x_11) ;  /* 0x0000000000042947 */ /* 0x000fea0003800000 */
[----:B------:R0:W5:Y:S02]  /*0990*/  LDG.E R20, desc[UR10][R18.64] ;  /* 0x0000000a12147981 */ /* 0x000164000c1e1900 */
.L_x_11:
[----:B------:R-:W-:Y:S05]  /*09a0*/  BSYNC.RECONVERGENT B1 ;  /* 0x0000000000017941 */ /* 0x000fea0003800200 */
.L_x_10:
[----:B-----5:R3:W-:Y:S02]  /*09b0*/  STS [R23], R20 ;  /* 0x0000001417007388 */ /* 0x0207e40000000800 */
.L_x_9:
[----:B------:R-:W-:Y:S05]  /*09c0*/  BSYNC.RECONVERGENT B0 ;  /* 0x0000000000007941 */ /* 0x000fea0003800200 */
.L_x_8:
[-C--:B------:R-:W-:Y:S01]  /*09d0*/  ISETP.GT.U32.AND P2, PT, R3, R8.reuse, PT ;  /* 0x000000080300720c */ /* 0x080fe20003f44070 */
[----:B0-----:R-:W-:Y:S01]  /*09e0*/  IMAD.IADD R18, R2, 0x1, -R8 ;  /* 0x0000000102127824 */ /* 0x001fe200078e0a08 */
[----:B------:R-:W-:Y:S02]  /*09f0*/  BSSY.RECONVERGENT B0, `(.L_x_12) ;  /* 0x000000f000007945 */ /* 0x000fe40003800200 */
[----:B------:R-:W-:-:S04]  /*0a00*/  ISETP.GE.U32.OR P2, PT, R0, R8, !P2 ;  /* 0x000000080000720c */ /* 0x000fc80005746470 */
[----:B------:R-:W-:-:S13]  /*0a10*/  ISETP.GT.U32.OR P2, PT, R3, R18, P2 ;  /* 0x000000120300720c */ /* 0x000fda0001744470 */
[----:B------:R-:W-:Y:S05]  /*0a20*/  @P2 BRA `(.L_x_13) ;  /* 0x00000000002c2947 */ /* 0x000fea0003800000 */
[----:B------:R-:W-:Y:S01]  /*0a30*/  ISETP.GE.AND P2, PT, R11, UR8, PT ;  /* 0x000000080b007c0c */ /* 0x000fe2000bf46270 */
[----:B------:R-:W-:Y:S01]  /*0a40*/  BSSY.RECONVERGENT B1, `(.L_x_14) ;  /* 0x0000008000017945 */ /* 0x000fe20003800200 */
[----:B------:R-:W-:-:S05]  /*0a50*/  LEA R2, R10, R7, 0x2 ;  /* 0x000000070a027211 */ /* 0x000fca00078e10ff */
[----:B------:R-:W-:Y:S02]  /*0a60*/  IMAD R19, R5, 0x4, R2 ;  /* 0x0000000405137824 */ /* 0x000fe400078e0202 */
[----:B------:R-:W-:-:S04]  /*0a70*/  HFMA2 R2, -RZ, RZ, 0, 0 ;  /* 0x00000000ff027431 */ /* 0x000fc800000001ff */
[----:B------:R-:W-:Y:S05]  /*0a80*/  @P2 BRA `(.L_x_15) ;  /* 0x00000000000c2947 */ /* 0x000fea0003800000 */
[----:B------:R-:W-:-:S04]  /*0a90*/  IMAD.IADD R11, R4, 0x1, R5 ;  /* 0x00000001040b7824 */ /* 0x000fc800078e0205 */
[----:B------:R-:W-:-:S05]  /*0aa0*/  IMAD.WIDE.U32 R12, R11, 0x4, R12 ;  /* 0x000000040b0c7825 */ /* 0x000fca00078e000c */
[----:B------:R0:W5:Y:S02]  /*0ab0*/  LDG.E R2, desc[UR10][R12.64] ;  /* 0x0000000a0c027981 */ /* 0x000164000c1e1900 */
.L_x_15:
[----:B------:R-:W-:Y:S05]  /*0ac0*/  BSYNC.RECONVERGENT B1 ;  /* 0x0000000000017941 */ /* 0x000fea0003800200 */
.L_x_14:
[----:B-----5:R4:W-:Y:S02]  /*0ad0*/  STS [R19], R2 ;  /* 0x0000000213007388 */ /* 0x0209e40000000800 */
.L_x_13:
[----:B------:R-:W-:Y:S05]  /*0ae0*/  BSYNC.RECONVERGENT B0 ;  /* 0x0000000000007941 */ /* 0x000fea0003800200 */
.L_x_12:
[C---:B------:R-:W-:Y:S01]  /*0af0*/  ISETP.LT.U32.OR P1, PT, R3.reuse, R18, !P1 ;  /* 0x000000120300720c */ /* 0x040fe20004f21470 */
[----:B------:R-:W-:Y:S01]  /*0b00*/  BSSY.RECONVERGENT B0, `(.L_x_16) ;  /* 0x000000c000007945 */ /* 0x000fe20003800200 */
[----:B------:R-:W-:-:S04]  /*0b10*/  ISETP.LE.U32.OR P0, PT, R3, R8, !P0 ;  /* 0x000000080300720c */ /* 0x000fc80004703470 */
[----:B------:R-:W-:-:S07]  /*0b20*/  ISETP.GT.U32.OR P0, PT, R3, R18, P0 ;  /* 0x000000120300720c */ /* 0x000fce0000704470 */
[----:B------:R-:W-:Y:S06]  /*0b30*/  @P1 BRA `(.L_x_17) ;  /* 0x0000000000201947 */ /* 0x000fec0003800000 */
[----:B------:R-:W-:Y:S02]  /*0b40*/  ISETP.GE.AND P1, PT, R22, RZ, PT ;  /* 0x000000ff1600720c */ /* 0x000fe40003f26270 */
[----:B----4-:R-:W-:-:S11]  /*0b50*/  MOV R2, RZ ;  /* 0x000000ff00027202 */ /* 0x010fd60000000f00 */
[----:B------:R-:W4:Y:S01]  /*0b60*/  @P1 LDG.E R2, desc[UR10][R16.64] ;  /* 0x0000000a10021981 */ /* 0x000f22000c1e1900 */
[----:B------:R-:W5:Y:S02]  /*0b70*/  LDCU UR4, c[0x0][0x364] ;  /* 0x00006c80ff0477ac */ /* 0x000f640008000800 */
[----:B-----5:R-:W-:-:S04]  /*0b80*/  IADD3 R11, PT, PT, R8, -UR4, R3 ;  /* 0x80000004080b7c10 */ /* 0x020fc8000fffe003 */
[----:B------:R-:W-:-:S05]  /*0b90*/  LEA R11, R11, UR5, 0x5 ;  /* 0x000000050b0b7c11 */ /* 0x000fca000f8e28ff */
[----:B------:R-:W-:-:S05]  /*0ba0*/  IMAD R11, R10, 0x4, R11 ;  /* 0x000000040a0b7824 */ /* 0x000fca00078e020b */
[----:B----4-:R4:W-:Y:S02]  /*0bb0*/  STS [R11], R2 ;  /* 0x000000020b007388 */ /* 0x0109e40000000800 */
.L_x_17:
[----:B------:R-:W-:Y:S05]  /*0bc0*/  BSYNC.RECONVERGENT B0 ;  /* 0x0000000000007941 */ /* 0x000fea0003800200 */
.L_x_16:
[----:B------:R-:W-:Y:S04]  /*0bd0*/  BSSY.RECONVERGENT B0, `(.L_x_18) ;  /* 0x000000b000007945 */ /* 0x000fe80003800200 */
[----:B------:R-:W-:Y:S05]  /*0be0*/  @P0 BRA `(.L_x_19) ;  /* 0x0000000000240947 */ /* 0x000fea0003800000 */
[----:B------:R-:W-:Y:S01]  /*0bf0*/  ISETP.GE.AND P0, PT, R9, RZ, PT ;  /* 0x000000ff0900720c */ /* 0x000fe20003f06270 */
[----:B------:R-:W-:Y:S01]  /*0c00*/  BSSY.RECONVERGENT B1, `(.L_x_20) ;  /* 0x0000006000017945 */ /* 0x000fe20003800200 */
[----:B------:R-:W-:Y:S01]  /*0c10*/  IADD3 R8, PT, PT, R8, R0, -R5 ;  /* 0x0000000008087210 */ /* 0x000fe20007ffe805 */
[----:B----4-:R-:W-:-:S03]  /*0c20*/  IMAD.MOV.U32 R2, RZ, RZ, RZ ;  /* 0x000000ffff027224 */ /* 0x010fc600078e00ff */
[----:B------:R-:W-:-:S07]  /*0c30*/  LEA R7, R8, R7, 0x2 ;  /* 0x0000000708077211 */ /* 0x000fce00078e10ff */
[----:B------:R-:W-:Y:S05]  /*0c40*/  @!P0 BRA `(.L_x_21) ;  /* 0x0000000000048947 */ /* 0x000fea0003800000 */
[----:B------:R4:W5:Y:S02]  /*0c50*/  LDG.E R2, desc[UR10][R14.64] ;  /* 0x0000000a0e027981 */ /* 0x000964000c1e1900 */
.L_x_21:
[----:B------:R-:W-:Y:S05]  /*0c60*/  BSYNC.RECONVERGENT B1 ;  /* 0x0000000000017941 */ /* 0x000fea0003800200 */
.L_x_20:
[----:B-----5:R0:W-:Y:S02]  /*0c70*/  STS [R7], R2 ;  /* 0x0000000207007388 */ /* 0x0201e40000000800 */
.L_x_19:
[----:B------:R-:W-:Y:S05]  /*0c80*/  BSYNC.RECONVERGENT B0 ;  /* 0x0000000000007941 */ /* 0x000fea0003800200 */
.L_x_18:
[----:B------:R-:W-:Y:S01]  /*0c90*/  BAR.SYNC.DEFER_BLOCKING 0x0 ;  /* 0x0000000000007b1d */ /* 0x000fe20000010000 */
[----:B------:R-:W-:Y:S01]  /*0ca0*/  ISETP.GE.AND P0, PT, R6, 0x1, PT ;  /* 0x000000010600780c */ /* 0x000fe20003f06270 */
[----:B------:R-:W-:-:S12]  /*0cb0*/  HFMA2 R5, -RZ, RZ, 0, 0 ;  /* 0x00000000ff057431 */ /* 0x000fd800000001ff */
[----:B------:R-:W-:Y:S05]  /*0cc0*/  @!P0 BRA `(.L_x_22) ;  /* 0x0000000800c48947 */ /* 0x000fea0003800000 */
[----:B------:R-:W5:Y:S01]  /*0cd0*/  LDCU.64 UR6, c[0x0][0x388] ;  /* 0x00007100ff0677ac */ /* 0x000f620008000a00 */
[C---:B----4-:R-:W-:Y:S02]  /*0ce0*/  LOP3.LUT R15, R6.reuse, 0xf, RZ, 0xc0, !PT ;  /* 0x0000000f060f7812 */ /* 0x050fe400078ec0ff */
[----:B------:R-:W-:Y:S01]  /*0cf0*/  LOP3.LUT R14, R6, 0x7, RZ, 0xc0, !PT ;  /* 0x00000007060e7812 */ /* 0x000fe200078ec0ff */
[----:B------:R-:W-:Y:S01]  /*0d00*/  UMOV UR4, URZ ;  /* 0x000000ff00047c82 */ /* 0x000fe20008000000 */
[----:B0-----:R-:W-:Y:S01]  /*0d10*/  LEA R7, R0, UR5, 0x2 ;  /* 0x0000000500077c11 */ /* 0x001fe2000f8e10ff */
[----:B------:R-:W-:Y:S01]  /*0d20*/  VIADD R2, R15, 0xffffffff ;  /* 0xffffffff0f027836 */ /* 0x000fe20000000000 */
[----:B------:R-:W-:Y:S02]  /*0d30*/  IADD3 R5, PT, PT, R14, -0x1, RZ ;  /* 0xffffffff0e057810 */ /* 0x000fe40007ffe0ff */
[----:B------:R-:W-:Y:S02]  /*0d40*/  IADD3 R7, PT, PT, R7, 0x20, RZ ;  /* 0x0000002007077810 */ /* 0x000fe40007ffe0ff */
[----:B------:R-:W-:-:S02]  /*0d50*/  ISETP.GE.U32.AND P0, PT, R2, 0x7, PT ;  /* 0x000000070200780c */ /* 0x000fc40003f06070 */
[C---:B------:R-:W-:Y:S02]  /*0d60*/  LOP3.LUT R2, R6.reuse, 0x7ffffff0, RZ, 0xc0, !PT ;  /* 0x7ffffff006027812 */ /* 0x040fe400078ec0ff */
[----:B------:R-:W-:Y:S01]  /*0d70*/  ISETP.GE.U32.AND P1, PT, R5, 0x3, PT ;  /* 0x000000030500780c */ /* 0x000fe20003f26070 */
[----:B------:R-:W-:Y:S01]  /*0d80*/  IMAD.MOV.U32 R5, RZ, RZ, RZ ;  /* 0x000000ffff057224 */ /* 0x000fe200078e00ff */
[----:B------:R-:W-:Y:S01]  /*0d90*/  LOP3.LUT R6, R6, 0x3, RZ, 0xc0, !PT ;  /* 0x0000000306067812 */ /* 0x000fe200078ec0ff */
[----:B-----5:R-:W-:Y:S01]  /*0da0*/  UIADD3 UR6, UP0, UPT, UR6, 0x20, URZ ;  /* 0x0000002006067890 */ /* 0x020fe2000ff1e0ff */
[----:B------:R-:W-:-:S03]  /*0db0*/  IMAD.MOV R8, RZ, RZ, -R2 ;  /* 0x000000ffff087224 */ /* 0x000fc600078e0a02 */
[----:B------:R-:W-:-:S12]  /*0dc0*/  UIADD3.X UR7, UPT, UPT, URZ, UR7, URZ, UP0, !UPT ;  /* 0x00000007ff077290 */ /* 0x000fd800087fe4ff */
.L_x_28:
[----:B------:R-:W0:Y:S01]  /*0dd0*/  LDCU UR8, c[0x0][0x39c] ;  /* 0x00007380ff0877ac */ /* 0x000e220008000800 */
[----:B------:R-:W-:Y:S01]  /*0de0*/  IADD3 R12, PT, PT, R3, UR4, RZ ;  /* 0x00000004030c7c10 */ /* 0x000fe2000fffe0ff */
[----:B------:R-:W-:Y:S01]  /*0df0*/  IMAD.MOV.U32 R9, RZ, RZ, RZ ;  /* 0x000000ffff097224 */ /* 0x000fe200078e00ff */
[----:B0-----:R-:W-:Y:S02]  /*0e00*/  UISETP.GE.U32.AND UP0, UPT, UR8, 0x10, UPT ;  /* 0x000000100800788c */ /* 0x001fe4000bf06070 */
[----:B------:R-:W-:Y:S02]  /*0e10*/  UIMAD UR12, UR4, UR8, URZ ;  /* 0x00000008040c72a4 */ /* 0x000fe4000f8e02ff */
[----:B------:R-:W-:-:S04]  /*0e20*/  UIADD3 UR4, UPT, UPT, UR4, 0x1, URZ ;  /* 0x0000000104047890 */ /* 0x000fc8000fffe0ff */
[----:B------:R-:W-:Y:S01]  /*0e30*/  UISETP.NE.AND UP1, UPT, UR4, UR8, UPT ;  /* 0x000000080400728c */ /* 0x000fe2000bf25270 */
[----:B------:R-:W-:Y:S10]  /*0e40*/  BRA.U !UP0, `(.L_x_23) ;  /* 0x0000000108fc7547 */ /* 0x000ff4000b800000 */
[----:B------:R-:W-:Y:S01]  /*0e50*/  UIMAD.WIDE.U32 UR8, UR12, 0x4, UR6 ;  /* 0x000000040c0878a5 */ /* 0x000fe2000f8e0006 */
[----:B------:R-:W-:Y:S02]  /*0e60*/  LEA R9, R12, R7, 0x5 ;  /* 0x000000070c097211 */ /* 0x000fe400078e28ff */
[----:B------:R-:W-:-:S03]  /*0e70*/  MOV R13, R8 ;  /* 0x00000008000d7202 */ /* 0x000fc60000000f00 */
[----:B------:R-:W-:Y:S01]  /*0e80*/  MOV R16, UR8 ;  /* 0x0000000800107c02 */ /* 0x000fe20008000f00 */
[----:B------:R-:W-:Y:S01]  /*0e90*/  IMAD.U32 R17, RZ, RZ, UR9 ;  /* 0x00000009ff117e24 */ /* 0x000fe2000f8e00ff */
[----:B------:R-:W-:Y:S01]  /*0ea0*/  MOV R10, UR8 ;  /* 0x00000008000a7c02 */ /* 0x000fe20008000f00 */
[----:B------:R-:W-:Y:S02]  /*0eb0*/  IMAD.U32 R11, RZ, RZ, UR9 ;  /* 0x00000009ff0b7e24 */ /* 0x000fe4000f8e00ff */
[----:B------:R-:W-:-:S07]  /*0ec0*/  IMAD.MOV.U32 R10, RZ, RZ, R16 ;  /* 0x000000ffff0a7224 */ /* 0x000fce00078e0010 */
.L_x_24:
[----:B------:R-:W4:Y:S04]  /*0ed0*/  LDG.E R19, desc[UR10][R10.64+-0x20] ;  /* 0xffffe00a0a137981 */ /* 0x000f28000c1e1900 */
[----:B-1----:R-:W5:Y:S04]  /*0ee0*/  LDG.E R25, desc[UR10][R10.64+-0x1c] ;  /* 0xffffe40a0a197981 */ /* 0x002f68000c1e1900 */
[----:B--2---:R-:W2:Y:S04]  /*0ef0*/  LDG.E R21, desc[UR10][R10.64+-0x18] ;  /* 0xffffe80a0a157981 */ /* 0x004ea8000c1e1900 */
[----:B------:R-:W2:Y:S04]  /*0f00*/  LDG.E R22, desc[UR10][R10.64+-0x14] ;  /* 0xffffec0a0a167981 */ /* 0x000ea8000c1e1900 */
[----:B---3--:R-:W3:Y:S04]  /*0f10*/  LDG.E R20, desc[UR10][R10.64+-0x10] ;  /* 0xfffff00a0a147981 */ /* 0x008ee8000c1e1900 */
[----:B------:R-:W3:Y:S04]  /*0f20*/  LDG.E R18, desc[UR10][R10.64+-0xc] ;  /* 0xfffff40a0a127981 */ /* 0x000ee8000c1e1900 */
[----:B------:R-:W3:Y:S04]  /*0f30*/  LDG.E R16, desc[UR10][R10.64+-0x8] ;  /* 0xfffff80a0a107981 */ /* 0x000ee8000c1e1900 */
[----:B------:R-:W4:Y:S04]  /*0f40*/  LDS R26, [R9+-0x20] ;  /* 0xffffe000091a7984 */ /* 0x000f280000000800 */
[----:B------:R-:W5:Y:S04]  /*0f50*/  LDS R28, [R9+-0x1c] ;  /* 0xffffe400091c7984 */ /* 0x000f680000000800 */
[----:B------:R-:W3:Y:S04]  /*0f60*/  LDG.E R17, desc[UR10][R10.64+-0x4] ;  /* 0xfffffc0a0a117981 */ /* 0x000ee8000c1e1900 */
[----:B------:R-:W2:Y:S04]  /*0f70*/  LDS R24, [R9+-0x18] ;  /* 0xffffe80009187984 */ /* 0x000ea80000000800 */
[----:B------:R-:W0:Y:S01]  /*0f80*/  LDS R23, [R9+-0x14] ;  /* 0xffffec0009177984 */ /* 0x000e220000000800 */
[----:B----4-:R-:W-:-:S03]  /*0f90*/  FFMA R19, R26, R19, R5 ;  /* 0x000000131a137223 */ /* 0x010fc60000000005 */
[----:B------:R-:W4:Y:S01]  /*0fa0*/  LDG.E R5, desc[UR10][R10.64] ;  /* 0x0000000a0a057981 */ /* 0x000f22000c1e1900 */
[----:B-----5:R-:W-:-:S03]  /*0fb0*/  FFMA R27, R28, R25, R19 ;  /* 0x000000191c1b7223 */ /* 0x020fc60000000013 */
[----:B------:R-:W3:Y:S04]  /*0fc0*/  LDS R25, [R9+-0x10] ;  /* 0xfffff00009197984 */ /* 0x000ee80000000800 */
[----:B------:R-:W5:Y:S01]  /*0fd0*/  LDG.E R19, desc[UR10][R10.64+0x4] ;  /* 0x0000040a0a137981 */ /* 0x000f62000c1e1900 */
[----:B--2---:R-:W-:-:S03]  /*0fe0*/  FFMA R24, R24, R21, R27 ;  /* 0x0000001518187223 */ /* 0x004fc6000000001b */
[----:B------:R-:W1:Y:S04]  /*0ff0*/  LDS R27, [R9+-0xc] ;  /* 0xfffff400091b7984 */ /* 0x000e680000000800 */
[----:B------:R-:W2:Y:S01]  /*1000*/  LDG.E R21, desc[UR10][R10.64+0x8] ;  /* 0x0000080a0a157981 */ /* 0x000ea2000c1e1900 */
[----:B0-----:R-:W-:-:S03]  /*1010*/  FFMA R24, R23, R22, R24 ;  /* 0x0000001617187223 */ /* 0x001fc60000000018 */
[----:B------:R-:W2:Y:S04]  /*1020*/  LDG.E R22, desc[UR10][R10.64+0xc] ;  /* 0x00000c0a0a167981 */ /* 0x000ea8000c1e1900 */
[----:B------:R-:W2:Y:S01]  /*1030*/  LDG.E R23, desc[UR10][R10.64+0x10] ;  /* 0x0000100a0a177981 */ /* 0x000ea2000c1e1900 */
[----:B---3--:R-:W-:-:S03]  /*1040*/  FFMA R26, R25, R20, R24 ;  /* 0x00000014191a7223 */ /* 0x008fc60000000018 */
[----:B------:R-:W3:Y:S04]  /*1050*/  LDG.E R24, desc[UR10][R10.64+0x14] ;  /* 0x0000140a0a187981 */ /* 0x000ee8000c1e1900 */
[----:B------:R-:W3:Y:S01]  /*1060*/  LDG.E R20, desc[UR10][R10.64+0x18] ;  /* 0x0000180a0a147981 */ /* 0x000ee2000c1e1900 */
[----:B-1----:R-:W-:-:S03]  /*1070*/  FFMA R27, R27, R18, R26 ;  /* 0x000000121b1b7223 */ /* 0x002fc6000000001a */
[----:B------:R0:W3:Y:S01]  /*1080*/  LDG.E R18, desc[UR10][R10.64+0x1c] ;  /* 0x00001c0a0a127981 */ /* 0x0000e2000c1e1900 */
[----:B------:R-:W-:-:S03]  /*1090*/  VIADD R13, R13, 0x10 ;  /* 0x000000100d0d7836 */ /* 0x000fc60000000000 */
[----:B------:R-:W1:Y:S02]  /*10a0*/  LDS R26, [R9+-0x8] ;  /* 0xfffff800091a7984 */ /* 0x000e640000000800 */
[----:B------:R-:W-:Y:S02]  /*10b0*/  ISETP.NE.AND P2, PT, R13, RZ, PT ;  /* 0x000000ff0d00720c */ /* 0x000fe40003f45270 */
[----:B------:R-:W1:Y:S01]  /*10c0*/  LDS R25, [R9+-0x4] ;  /* 0xfffffc0009197984 */ /* 0x000e620000000800 */
[----:B0-----:R-:W-:-:S04]  /*10d0*/  IADD3 R10, P3, PT, R10, 0x40, RZ ;  /* 0x000000400a0a7810 */ /* 0x001fc80007f7e0ff */
[----:B------:R-:W-:Y:S01]  /*10e0*/  IADD3.X R11, PT, PT, RZ, R11, RZ, P3, !PT ;  /* 0x0000000bff0b7210 */ /* 0x000fe20001ffe4ff */
[----:B-1----:R-:W-:Y:S02]  /*10f0*/  FFMA R16, R26, R16, R27 ;  /* 0x000000101a107223 */ /* 0x002fe4000000001b */
[----:B------:R-:W4:Y:S02]  /*1100*/  LDS R27, [R9] ;  /* 0x00000000091b7984 */ /* 0x000f240000000800 */
[----:B------:R-:W-:Y:S02]  /*1110*/  FFMA R26, R25, R17, R16 ;  /* 0x00000011191a7223 */ /* 0x000fe40000000010 */
[----:B------:R-:W5:Y:S04]  /*1120*/  LDS R17, [R9+0x4] ;  /* 0x0000040009117984 */ /* 0x000f680000000800 */
[----:B------:R-:W2:Y:S01]  /*1130*/  LDS R16, [R9+0x8] ;  /* 0x0000080009107984 */ /* 0x000ea20000000800 */
[----:B----4-:R-:W-:-:S03]  /*1140*/  FFMA R28, R27, R5, R26 ;  /* 0x000000051b1c7223 */ /* 0x010fc6000000001a */
[----:B------:R-:W0:Y:S04]  /*1150*/  LDS R5, [R9+0xc] ;  /* 0x00000c0009057984 */ /* 0x000e280000000800 */
[----:B------:R-:W1:Y:S01]  /*1160*/  LDS R26, [R9+0x10] ;  /* 0x00001000091a7984 */ /* 0x000e620000000800 */
[----:B-----5:R-:W-:-:S03]  /*1170*/  FFMA R25, R17, R19, R28 ;  /* 0x0000001311197223 */ /* 0x020fc6000000001c */
[----:B------:R-:W3:Y:S04]  /*1180*/  LDS R19, [R9+0x14] ;  /* 0x0000140009137984 */ /* 0x000ee80000000800 */
[----:B------:R-:W4:Y:S01]  /*1190*/  LDS R17, [R9+0x18] ;  /* 0x0000180009117984 */ /* 0x000f220000000800 */
[----:B--2---:R-:W-:-:S03]  /*11a0*/  FFMA R16, R16, R21, R25 ;  /* 0x0000001510107223 */ /* 0x004fc60000000019 */
[----:B------:R2:W5:Y:S02]  /*11b0*/  LDS R21, [R9+0x1c] ;  /* 0x00001c0009157984 */ /* 0x0005640000000800 */
[----:B--2---:R-:W-:Y:S02]  /*11c0*/  VIADD R9, R9, 0x40 ;  /* 0x0000004009097836 */ /* 0x004fe40000000000 */
[----:B0-----:R-:W-:-:S04]  /*11d0*/  FFMA R5, R5, R22, R16 ;  /* 0x0000001605057223 */ /* 0x001fc80000000010 */
[----:B-1----:R-:W-:-:S04]  /*11e0*/  FFMA R26, R26, R23, R5 ;  /* 0x000000171a1a7223 */ /* 0x002fc80000000005 */
[----:B---3--:R-:W-:-:S04]  /*11f0*/  FFMA R24, R19, R24, R26 ;  /* 0x0000001813187223 */ /* 0x008fc8000000001a */
[----:B----4-:R-:W-:-:S04]  /*1200*/  FFMA R20, R17, R20, R24 ;  /* 0x0000001411147223 */ /* 0x010fc80000000018 */
[----:B-----5:R-:W-:Y:S01]  /*1210*/  FFMA R5, R21, R18, R20 ;  /* 0x0000001215057223 */ /* 0x020fe20000000014 */
[----:B------:R-:W-:Y:S06]  /*1220*/  @P2 BRA `(.L_x_24) ;  /* 0xfffffffc00282947 */ /* 0x000fec000383ffff */
[----:B------:R-:W-:-:S07]  /*1230*/  MOV R9, R2 ;  /* 0x0000000200097202 */ /* 0x000fce0000000f00 */
.L_x_23:
[----:B------:R-:W-:-:S13]  /*1240*/  ISETP.NE.AND P2, PT, R15, RZ, PT ;  /* 0x000000ff0f00720c */ /* 0x000fda0003f45270 */
[----:B------:R-:W-:Y:S05]  /*1250*/  @!P2 BRA `(.L_x_25) ;  /* 0x00000004005ca947 */ /* 0x000fea0003800000 */
[----:B------:R-:W-:Y:S02]  /*1260*/  ISETP.NE.AND P2, PT, R14, RZ, PT ;  /* 0x000000ff0e00720c */ /* 0x000fe40003f45270 */
[----:B------:R-:W-:Y:S01]  /*1270*/  LEA R16, R12, UR5, 0x5 ;  /* 0x000000050c107c11 */ /* 0x000fe2000f8e28ff */
[----:B------:R-:W-:Y:S10]  /*1280*/  @!P0 BRA `(.L_x_26) ;  /* 0x00000000008c8947 */ /* 0x000ff40003800000 */
[----:B------:R-:W0:Y:S01]  /*1290*/  LDC.64 R12, c[0x0][0x388] ;  /* 0x0000e200ff0c7b82 */ /* 0x000e220000000a00 */
[C---:B------:R-:W-:Y:S01]  /*12a0*/  VIADD R17, R9.reuse, UR12 ;  /* 0x0000000c09117c36 */ /* 0x040fe20008000000 */
[----:B------:R-:W-:-:S06]  /*12b0*/  IADD3 R18, P3, PT, R9, UR12, RZ ;  /* 0x0000000c09127c10 */ /* 0x000fcc000ff7e0ff */
[----:B------:R-:W4:Y:S01]  /*12c0*/  LDC.64 R10, c[0x0][0x388] ;  /* 0x0000e200ff0a7b82 */ /* 0x000f220000000a00 */
[----:B0-----:R-:W-:Y:S01]  /*12d0*/  IMAD.WIDE.U32 R12, R17, 0x4, R12 ;  /* 0x00000004110c7825 */ /* 0x001fe200078e000c */
[----:B------:R-:W-:-:S05]  /*12e0*/  IADD3.X R17, PT, PT, RZ, RZ, RZ, P3, !PT ;  /* 0x000000ffff117210 */ /* 0x000fca0001ffe4ff */
[----:B------:R0:W5:Y:S01]  /*12f0*/  LDG.E R12, desc[UR10][R12.64] ;  /* 0x0000000a0c0c7981 */ /* 0x000162000c1e1900 */
[----:B----4-:R-:W-:-:S04]  /*1300*/  LEA R10, P3, R18, R10, 0x2 ;  /* 0x0000000a120a7211 */ /* 0x010fc800078610ff */
[----:B------:R-:W-:-:S05]  /*1310*/  LEA.HI.X R11, R18, R11, R17, 0x2, P3 ;  /* 0x0000000b120b7211 */ /* 0x000fca00018f1411 */
[----:B-123--:R-:W2:Y:S04]  /*1320*/  LDG.E R20, desc[UR10][R10.64+0x4] ;  /* 0x0000040a0a147981 */ /* 0x00eea8000c1e1900 */
[----:B------:R-:W3:Y:S04]  /*1330*/  LDG.E R17, desc[UR10][R10.64+0x8] ;  /* 0x0000080a0a117981 */ /* 0x000ee8000c1e1900 */
[----:B------:R-:W4:Y:S04]  /*1340*/  LDG.E R22, desc[UR10][R10.64+0xc] ;  /* 0x00000c0a0a167981 */ /* 0x000f28000c1e1900 */
[----:B------:R-:W4:Y:S04]  /*1350*/  LDG.E R21, desc[UR10][R10.64+0x10] ;  /* 0x0000100a0a157981 */ /* 0x000f28000c1e1900 */
[----:B------:R-:W4:Y:S04]  /*1360*/  LDG.E R19, desc[UR10][R10.64+0x14] ;  /* 0x0000140a0a137981 */ /* 0x000f28000c1e1900 */
[----:B------:R-:W4:Y:S04]  /*1370*/  LDG.E R18, desc[UR10][R10.64+0x18] ;  /* 0x0000180a0a127981 */ /* 0x000f28000c1e1900 */
[----:B------:R1:W4:Y:S01]  /*1380*/  LDG.E R23, desc[UR10][R10.64+0x1c] ;  /* 0x00001c0a0a177981 */ /* 0x000322000c1e1900 */
[----:B------:R-:W-:-:S05]  /*1390*/  IMAD.IADD R25, R9, 0x1, R0 ;  /* 0x0000000109197824 */ /* 0x000fca00078e0200 */
[----:B------:R-:W-:-:S05]  /*13a0*/  LEA R25, R25, R16, 0x2 ;  /* 0x0000001019197211 */ /* 0x000fca00078e10ff */
[----:B------:R-:W5:Y:S04]  /*13b0*/  LDS R26, [R25] ;  /* 0x00000000191a7984 */ /* 0x000f680000000800 */
[----:B------:R-:W2:Y:S04]  /*13c0*/  LDS R28, [R25+0x4] ;  /* 0x00000400191c7984 */ /* 0x000ea80000000800 */
[----:B------:R-:W3:Y:S04]  /*13d0*/  LDS R24, [R25+0x8] ;  /* 0x0000080019187984 */ /* 0x000ee80000000800 */
[----:B0-----:R-:W4:Y:S04]  /*13e0*/  LDS R13, [R25+0xc] ;  /* 0x00000c00190d7984 */ /* 0x001f280000000800 */
[----:B-1----:R-:W-:Y:S04]  /*13f0*/  LDS R10, [R25+0x18] ;  /* 0x00001800190a7984 */ /* 0x002fe80000000800 */
[----:B------:R-:W-:Y:S01]  /*1400*/  LDS R11, [R25+0x1c] ;  /* 0x00001c00190b7984 */ /* 0x000fe20000000800 */
[----:B------:R-:W-:-:S02]  /*1410*/  VIADD R9, R9, 0x8 ;  /* 0x0000000809097836 */ /* 0x000fc40000000000 */
[----:B-----5:R-:W-:Y:S02]  /*1420*/  FFMA R5, R26, R12, R5 ;  /* 0x0000000c1a057223 */ /* 0x020fe40000000005 */
[----:B------:R-:W0:Y:S04]  /*1430*/  LDS R26, [R25+0x10] ;  /* 0x00001000191a7984 */ /* 0x000e280000000800 */
[----:B------:R-:W1:Y:S01]  /*1440*/  LDS R12, [R25+0x14] ;  /* 0x00001400190c7984 */ /* 0x000e620000000800 */
[----:B--2---:R-:W-:-:S04]  /*1450*/  FFMA R5, R28, R20, R5 ;  /* 0x000000141c057223 */ /* 0x004fc80000000005 */
[----:B---3--:R-:W-:-:S04]  /*1460*/  FFMA R24, R24, R17, R5 ;  /* 0x0000001118187223 */ /* 0x008fc80000000005 */
[----:B----4-:R-:W-:-:S04]  /*1470*/  FFMA R13, R13, R22, R24 ;  /* 0x000000160d0d7223 */ /* 0x010fc80000000018 */
[----:B0-----:R-:W-:-:S04]  /*1480*/  FFMA R13, R26, R21, R13 ;  /* 0x000000151a0d7223 */ /* 0x001fc8000000000d */
[----:B-1----:R-:W-:-:S04]  /*1490*/  FFMA R13, R12, R19, R13 ;  /* 0x000000130c0d7223 */ /* 0x002fc8000000000d */
[----:B------:R-:W-:-:S04]  /*14a0*/  FFMA R10, R10, R18, R13 ;  /* 0x000000120a0a7223 */ /* 0x000fc8000000000d */
[----:B------:R-:W-:-:S07]  /*14b0*/  FFMA R5, R11, R23, R10 ;  /* 0x000000170b057223 */ /* 0x000fce000000000a */
.L_x_26:
[----:B------:R-:W-:Y:S05]  /*14c0*/  @!P2 BRA `(.L_x_25) ;  /* 0x0000000000c0a947 */ /* 0x000fea0003800000 */
[----:B------:R-:W-:Y:S01]  /*14d0*/  ISETP.NE.AND P2, PT, R6, RZ, PT ;  /* 0x000000ff0600720c */ /* 0x000fe20003f45270 */
[----:B------:R-:W-:-:S12]  /*14e0*/  @!P1 BRA `(.L_x_27) ;  /* 0x00000000005c9947 */ /* 0x000fd80003800000 */
[----:B------:R-:W0:Y:S01]  /*14f0*/  LDC.64 R12, c[0x0][0x388] ;  /* 0x0000e200ff0c7b82 */ /* 0x000e220000000a00 */
[C---:B------:R-:W-:Y:S02]  /*1500*/  IADD3 R18, P3, PT, R9.reuse, UR12, RZ ;  /* 0x0000000c09127c10 */ /* 0x040fe4000ff7e0ff */
[----:B------:R-:W-:-:S03]  /*1510*/  IADD3 R17, PT, PT, R9, UR12, RZ ;  /* 0x0000000c09117c10 */ /* 0x000fc6000fffe0ff */
[----:B------:R-:W-:Y:S02]  /*1520*/  IMAD.X R19, RZ, RZ, RZ, P3 ;  /* 0x000000ffff137224 */ /* 0x000fe400018e06ff */
[----:B------:R-:W4:Y:S01]  /*1530*/  LDC.64 R10, c[0x0][0x388] ;  /* 0x0000e200ff0a7b82 */ /* 0x000f220000000a00 */
[----:B0-----:R-:W-:-:S06]  /*1540*/  IMAD.WIDE.U32 R12, R17, 0x4, R12 ;  /* 0x00000004110c7825 */ /* 0x001fcc00078e000c */
[----:B------:R-:W5:Y:S01]  /*1550*/  LDG.E R12, desc[UR10][R12.64] ;  /* 0x0000000a0c0c7981 */ /* 0x000f62000c1e1900 */
[----:B----4-:R-:W-:-:S04]  /*1560*/  LEA R10, P3, R18, R10, 0x2 ;  /* 0x0000000a120a7211 */ /* 0x010fc800078610ff */
[----:B------:R-:W-:-:S05]  /*1570*/  LEA.HI.X R11, R18, R11, R19, 0x2, P3 ;  /* 0x0000000b120b7211 */ /* 0x000fca00018f1413 */
[----:B-123--:R-:W2:Y:S04]  /*1580*/  LDG.E R20, desc[UR10][R10.64+0x4] ;  /* 0x0000040a0a147981 */ /* 0x00eea8000c1e1900 */
[----:B------:R-:W3:Y:S04]  /*1590*/  LDG.E R22, desc[UR10][R10.64+0x8] ;  /* 0x0000080a0a167981 */ /* 0x000ee8000c1e1900 */
[----:B------:R-:W4:Y:S01]  /*15a0*/  LDG.E R24, desc[UR10][R10.64+0xc] ;  /* 0x00000c0a0a187981 */ /* 0x000f22000c1e1900 */
[----:B------:R-:W-:-:S05]  /*15b0*/  IADD3 R17, PT, PT, R9, R0, RZ ;  /* 0x0000000009117210 */ /* 0x000fca0007ffe0ff */
[----:B------:R-:W-:-:S05]  /*15c0*/  IMAD R17, R17, 0x4, R16 ;  /* 0x0000000411117824 */ /* 0x000fca00078e0210 */
[----:B------:R-:W5:Y:S04]  /*15d0*/  LDS R18, [R17] ;  /* 0x0000000011127984 */ /* 0x000f680000000800 */
[----:B------:R-:W2:Y:S04]  /*15e0*/  LDS R19, [R17+0x4] ;  /* 0x0000040011137984 */ /* 0x000ea80000000800 */
[----:B------:R-:W3:Y:S04]  /*15f0*/  LDS R21, [R17+0x8] ;  /* 0x0000080011157984 */ /* 0x000ee80000000800 */
[----:B------:R-:W4:Y:S01]  /*1600*/  LDS R23, [R17+0xc] ;  /* 0x00000c0011177984 */ /* 0x000f220000000800 */
[----:B------:R-:W-:Y:S01]  /*1610*/  IADD3 R9, PT, PT, R9, 0x4, RZ ;  /* 0x0000000409097810 */ /* 0x000fe20007ffe0ff */
[----:B-----5:R-:W-:-:S04]  /*1620*/  FFMA R18, R18, R12, R5 ;  /* 0x0000000c12127223 */ /* 0x020fc80000000005 */
[----:B--2---:R-:W-:-:S04]  /*1630*/  FFMA R18, R19, R20, R18 ;  /* 0x0000001413127223 */ /* 0x004fc80000000012 */
[----:B---3--:R-:W-:-:S04]  /*1640*/  FFMA R18, R21, R22, R18 ;  /* 0x0000001615127223 */ /* 0x008fc80000000012 */
[----:B----4-:R-:W-:-:S07]  /*1650*/  FFMA R5, R23, R24, R18 ;  /* 0x0000001817057223 */ /* 0x010fce0000000012 */
.L_x_27:
[----:B------:R-:W-:Y:S05]  /*1660*/  @!P2 BRA `(.L_x_25) ;  /* 0x000000000058a947 */ /* 0x000fea0003800000 */
[----:B------:R-:W0:Y:S01]  /*1670*/  LDC.64 R10, c[0x0][0x388] ;  /* 0x0000e200ff0a7b82 */ /* 0x000e220000000a00 */
[----:B------:R-:W-:-:S04]  /*1680*/  VIADD R13, R9, UR12 ;  /* 0x0000000c090d7c36 */ /* 0x000fc80008000000 */
[----:B0-----:R-:W-:-:S06]  /*1690*/  IMAD.WIDE.U32 R10, R13, 0x4, R10 ;  /* 0x000000040d0a7825 */ /* 0x001fcc00078e000a */
[----:B------:R-:W4:Y:S01]  /*16a0*/  LDG.E R10, desc[UR10][R10.64] ;  /* 0x0000000a0a0a7981 */ /* 0x000f22000c1e1900 */
[----:B------:R-:W-:Y:S02]  /*16b0*/  IADD3 R13, PT, PT, R0, R9, RZ ;  /* 0x00000009000d7210 */ /* 0x000fe40007ffe0ff */
[----:B------:R-:W-:-:S03]  /*16c0*/  ISETP.NE.AND P2, PT, R6, 0x1, PT ;  /* 0x000000010600780c */ /* 0x000fc60003f45270 */
[----:B------:R-:W-:-:S05]  /*16d0*/  IMAD R17, R13, 0x4, R16 ;  /* 0x000000040d117824 */ /* 0x000fca00078e0210 */
[----:B------:R-:W4:Y:S02]  /*16e0*/  LDS R12, [R17] ;  /* 0x00000000110c7984 */ /* 0x000f240000000800 */
[----:B----4-:R-:W-:-:S03]  /*16f0*/  FFMA R5, R12, R10, R5 ;  /* 0x0000000a0c057223 */ /* 0x010fc60000000005 */
[----:B------:R-:W-:Y:S05]  /*1700*/  @!P2 BRA `(.L_x_25) ;  /* 0x000000000030a947 */ /* 0x000fea0003800000 */
[----:B------:R-:W0:Y:S01]  /*1710*/  LDC.64 R10, c[0x0][0x388] ;  /* 0x0000e200ff0a7b82 */ /* 0x000e220000000a00 */
[----:B------:R-:W-:-:S04]  /*1720*/  IADD3 R9, P2, PT, R9, UR12, RZ ;  /* 0x0000000c09097c10 */ /* 0x000fc8000ff5e0ff */
[----:B------:R-:W-:Y:S02]  /*1730*/  IADD3.X R12, PT, PT, RZ, RZ, RZ, P2, !PT ;  /* 0x000000ffff0c7210 */ /* 0x000fe400017fe4ff */
[----:B------:R-:W-:-:S13]  /*1740*/  ISETP.NE.AND P2, PT, R6, 0x2, PT ;  /* 0x000000020600780c */ /* 0x000fda0003f45270 */
[----:B------:R-:W-:Y:S01]  /*1750*/  @P2 LDS R16, [R17+0x8] ;  /* 0x0000080011102984 */ /* 0x000fe20000000800 */
[----:B0-----:R-:W-:-:S04]  /*1760*/  LEA R10, P3, R9, R10, 0x2 ;  /* 0x0000000a090a7211 */ /* 0x001fc800078610ff */
[----:B------:R-:W-:Y:S02]  /*1770*/  LEA.HI.X R11, R9, R11, R12, 0x2, P3 ;  /* 0x0000000b090b7211 */ /* 0x000fe400018f140c */
[----:B------:R-:W0:Y:S04]  /*1780*/  LDS R12, [R17+0x4] ;  /* 0x00000400110c7984 */ /* 0x000e280000000800 */
[----:B------:R-:W0:Y:S04]  /*1790*/  LDG.E R9, desc[UR10][R10.64+0x4] ;  /* 0x0000040a0a097981 */ /* 0x000e28000c1e1900 */
[----:B------:R-:W4:Y:S01]  /*17a0*/  @P2 LDG.E R13, desc[UR10][R10.64+0x8] ;  /* 0x0000080a0a0d2981 */ /* 0x000f22000c1e1900 */
[----:B0-----:R-:W-:-:S04]  /*17b0*/  FFMA R5, R12, R9, R5 ;  /* 0x000000090c057223 */ /* 0x001fc80000000005 */
[----:B----4-:R-:W-:-:S07]  /*17c0*/  @P2 FFMA R5, R16, R13, R5 ;  /* 0x0000000d10052223 */ /* 0x010fce0000000005 */
.L_x_25:
[----:B------:R-:W-:Y:S05]  /*17d0*/  BRA.U UP1, `(.L_x_28) ;  /* 0xfffffff5017c7547 */ /* 0x000fea000b83ffff */
.L_x_22:
[----:B0---4-:R-:W0:Y:S02]  /*17e0*/  LDC.64 R2, c[0x0][0x390] ;  /* 0x0000e400ff027b82 */ /* 0x011e240000000a00 */
[----:B0-----:R-:W-:-:S05]  /*17f0*/  IMAD.WIDE R2, R4, 0x4, R2 ;  /* 0x0000000404027825 */ /* 0x001fca00078e0202 */
[----:B------:R-:W-:Y:S01]  /*1800*/  STG.E desc[UR10][R2.64], R5 ;  /* 0x0000000502007986 */ /* 0x000fe2000c10190a */
[----:B------:R-:W-:Y:S05]  /*1810*/  EXIT ;  /* 0x000000000000794d */ /* 0x000fea0003800000 */
.L_x_29:
[----:B------:R-:W-:-:S00]  /*1820*/  BRA `(.L_x_29) ;  /* 0xfffffffc00fc7947 */ /* 0x000fc0000383ffff */
[----:B------:R-:W-:-:S00]  /*1830*/  NOP ;  /* 0x0000000000007918 */ /* 0x000fc00000000000 */
        /* <DEDUP_REMOVED lines=12> */
.L_x_30:


//--------------------- .nv.shared._Z11convolutionPfS_S_iii --------------------------
	.section	.nv.shared._Z11convolutionPfS_S_iii,"aw",@nobits
	.sectionflags	@""
	.align	4
.nv.shared._Z11convolutionPfS_S_iii:
	.zero		1280


//--------------------- .nv.shared.reserved.0     --------------------------
	.section	.nv.shared.reserved.0,"aw",@nobits
	.weak		__nv_reservedSMEM_offset_0_alias
	.size		__nv_reservedSMEM_offset_0_alias, 0, 64
	.other		__nv_reservedSMEM_offset_0_alias,@"STO_CUDA_RESERVED_SHARED STV_DEFAULT"
__nv_reservedSMEM_offset_0_alias:
	.zero		0
	.zero		64


//--------------------- .nv.constant0._Z11convolutionPfS_S_iii --------------------------
	.section	.nv.constant0._Z11convolutionPfS_S_iii,"a",@progbits
	.sectionflags	@""
	.align	4
.nv.constant0._Z11convolutionPfS_S_iii:
	.zero		932


//--------------------- SYMBOLS --------------------------

	.type		.nv.reservedSmem.offset0,@object
	.size		.nv.reservedSmem.offset0,0x4
	.type		.nv.reservedSmem.cap,@object
	.size		.nv.reservedSmem.cap,0x4
